//
// Generated by NVIDIA NVVM Compiler
//
// Compiler Build ID: CL-36424714
// Cuda compilation tools, release 13.0, V13.0.88
// Based on NVVM 20.0.0
//

.version 9.0
.target sm_100
.address_size 64

	// .globl	_Z17determinantKernelPfiS_
.extern .shared .align 16 .b8 sharedData[];

.visible .entry _Z17determinantKernelPfiS_(
	.param .u64 .ptr .align 1 _Z17determinantKernelPfiS__param_0,
	.param .u32 _Z17determinantKernelPfiS__param_1,
	.param .u64 .ptr .align 1 _Z17determinantKernelPfiS__param_2
)
{
	.reg .pred 	%p<61>;
	.reg .b16 	%rs<19>;
	.reg .b32 	%r<325>;
	.reg .b32 	%f<243>;
	.reg .b64 	%rd<7>;

	ld.param.u64 	%rd2, [_Z17determinantKernelPfiS__param_0];
	ld.param.u32 	%r86, [_Z17determinantKernelPfiS__param_1];
	ld.param.u64 	%rd3, [_Z17determinantKernelPfiS__param_2];
	mov.u32 	%r1, %tid.x;
	mov.u32 	%r2, %tid.y;
	setp.lt.s32 	%p1, %r86, 1;
	@%p1 bra 	$L__BB0_5;
	mul.lo.s32 	%r3, %r86, %r2;
	mov.u32 	%r4, %ntid.x;
	mad.lo.s32 	%r88, %r2, %r4, %r1;
	shl.b32 	%r89, %r88, 2;
	mov.u32 	%r90, sharedData;
	add.s32 	%r5, %r90, %r89;
	cvta.to.global.u64 	%rd1, %rd2;
	mov.b32 	%r296, 0;
$L__BB0_2:
	setp.ge.u32 	%p2, %r2, %r86;
	add.s32 	%r7, %r296, %r1;
	setp.ge.s32 	%p3, %r7, %r86;
	or.pred  	%p4, %p2, %p3;
	@%p4 bra 	$L__BB0_4;
	add.s32 	%r92, %r7, %r3;
	mul.wide.s32 	%rd4, %r92, 4;
	add.s64 	%rd5, %rd1, %rd4;
	ld.global.f32 	%f18, [%rd5];
	st.shared.f32 	[%r5], %f18;
$L__BB0_4:
	add.s32 	%r296, %r296, %r4;
	setp.lt.s32 	%p5, %r296, %r86;
	@%p5 bra 	$L__BB0_2;
$L__BB0_5:
	bar.sync 	0;
	mov.u32 	%r9, %ntid.x;
	add.s32 	%r10, %r86, -1;
	setp.lt.s32 	%p6, %r86, 2;
	mov.f32 	%f233, 0f3F800000;
	@%p6 bra 	$L__BB0_46;
	add.s32 	%r11, %r86, -2;
	cvt.u16.u32 	%rs1, %r86;
	and.b32  	%r12, %r9, 3;
	shl.b32 	%r13, %r9, 2;
	mov.f32 	%f233, 0f3F800000;
	mov.b32 	%r297, 0;
	mov.b16 	%rs17, 0;
	mov.u16 	%rs18, %rs17;
$L__BB0_7:
	mov.f32 	%f1, %f233;
	mov.u32 	%r14, %r297;
	xor.b16  	%rs10, %rs17, 3;
	add.s16 	%rs5, %rs10, %rs1;
	not.b16 	%rs11, %rs18;
	add.s16 	%rs12, %rs11, %rs1;
	cvt.u32.u16 	%r95, %rs12;
	and.b32  	%r15, %r95, 7;
	add.s32 	%r16, %r15, -1;
	sub.s32 	%r17, %r10, %r14;
	sub.s32 	%r18, %r11, %r14;
	add.s32 	%r297, %r14, 1;
	and.b32  	%r20, %r17, 7;
	setp.lt.u32 	%p7, %r18, 7;
	mov.u32 	%r306, %r297;
	mov.u32 	%r311, %r14;
	@%p7 bra 	$L__BB0_11;
	shl.b32 	%r96, %r14, 2;
	mad.lo.s32 	%r97, %r13, %r297, %r96;
	mov.u32 	%r98, sharedData;
	add.s32 	%r299, %r98, %r97;
	and.b32  	%r99, %r17, -8;
	neg.s32 	%r298, %r99;
	mov.u32 	%r300, %r14;
	mov.u32 	%r311, %r14;
$L__BB0_9:
	.pragma "nounroll";
	add.s32 	%r100, %r300, 1;
	ld.shared.f32 	%f21, [%r299];
	abs.f32 	%f22, %f21;
	mad.lo.s32 	%r101, %r311, %r9, %r14;
	shl.b32 	%r102, %r101, 2;
	add.s32 	%r104, %r98, %r102;
	ld.shared.f32 	%f23, [%r104];
	abs.f32 	%f24, %f23;
	setp.gt.f32 	%p8, %f22, %f24;
	selp.b32 	%r105, %r100, %r311, %p8;
	add.s32 	%r106, %r299, %r13;
	ld.shared.f32 	%f25, [%r106];
	abs.f32 	%f26, %f25;
	mad.lo.s32 	%r107, %r105, %r9, %r14;
	shl.b32 	%r108, %r107, 2;
	add.s32 	%r109, %r98, %r108;
	ld.shared.f32 	%f27, [%r109];
	abs.f32 	%f28, %f27;
	setp.gt.f32 	%p9, %f26, %f28;
	add.s32 	%r110, %r300, 2;
	selp.b32 	%r111, %r110, %r105, %p9;
	add.s32 	%r112, %r106, %r13;
	ld.shared.f32 	%f29, [%r112];
	abs.f32 	%f30, %f29;
	mad.lo.s32 	%r113, %r111, %r9, %r14;
	shl.b32 	%r114, %r113, 2;
	add.s32 	%r115, %r98, %r114;
	ld.shared.f32 	%f31, [%r115];
	abs.f32 	%f32, %f31;
	setp.gt.f32 	%p10, %f30, %f32;
	add.s32 	%r116, %r300, 3;
	selp.b32 	%r117, %r116, %r111, %p10;
	add.s32 	%r118, %r112, %r13;
	ld.shared.f32 	%f33, [%r118];
	abs.f32 	%f34, %f33;
	mad.lo.s32 	%r119, %r117, %r9, %r14;
	shl.b32 	%r120, %r119, 2;
	add.s32 	%r121, %r98, %r120;
	ld.shared.f32 	%f35, [%r121];
	abs.f32 	%f36, %f35;
	setp.gt.f32 	%p11, %f34, %f36;
	add.s32 	%r122, %r300, 4;
	selp.b32 	%r123, %r122, %r117, %p11;
	add.s32 	%r124, %r118, %r13;
	ld.shared.f32 	%f37, [%r124];
	abs.f32 	%f38, %f37;
	mad.lo.s32 	%r125, %r123, %r9, %r14;
	shl.b32 	%r126, %r125, 2;
	add.s32 	%r127, %r98, %r126;
	ld.shared.f32 	%f39, [%r127];
	abs.f32 	%f40, %f39;
	setp.gt.f32 	%p12, %f38, %f40;
	add.s32 	%r128, %r300, 5;
	selp.b32 	%r129, %r128, %r123, %p12;
	add.s32 	%r130, %r124, %r13;
	ld.shared.f32 	%f41, [%r130];
	abs.f32 	%f42, %f41;
	mad.lo.s32 	%r131, %r129, %r9, %r14;
	shl.b32 	%r132, %r131, 2;
	add.s32 	%r133, %r98, %r132;
	ld.shared.f32 	%f43, [%r133];
	abs.f32 	%f44, %f43;
	setp.gt.f32 	%p13, %f42, %f44;
	add.s32 	%r134, %r300, 6;
	selp.b32 	%r135, %r134, %r129, %p13;
	add.s32 	%r136, %r130, %r13;
	ld.shared.f32 	%f45, [%r136];
	abs.f32 	%f46, %f45;
	mad.lo.s32 	%r137, %r135, %r9, %r14;
	shl.b32 	%r138, %r137, 2;
	add.s32 	%r139, %r98, %r138;
	ld.shared.f32 	%f47, [%r139];
	abs.f32 	%f48, %f47;
	setp.gt.f32 	%p14, %f46, %f48;
	add.s32 	%r140, %r300, 7;
	selp.b32 	%r141, %r140, %r135, %p14;
	add.s32 	%r142, %r136, %r13;
	ld.shared.f32 	%f49, [%r142];
	abs.f32 	%f50, %f49;
	mad.lo.s32 	%r143, %r141, %r9, %r14;
	shl.b32 	%r144, %r143, 2;
	add.s32 	%r145, %r98, %r144;
	ld.shared.f32 	%f51, [%r145];
	abs.f32 	%f52, %f51;
	setp.gt.f32 	%p15, %f50, %f52;
	add.s32 	%r300, %r300, 8;
	selp.b32 	%r311, %r300, %r141, %p15;
	shl.b32 	%r146, %r9, 5;
	add.s32 	%r299, %r299, %r146;
	add.s32 	%r298, %r298, 8;
	setp.ne.s32 	%p16, %r298, 0;
	@%p16 bra 	$L__BB0_9;
	add.s32 	%r306, %r300, 1;
$L__BB0_11:
	setp.eq.s32 	%p17, %r20, 0;
	@%p17 bra 	$L__BB0_19;
	setp.lt.u32 	%p18, %r16, 3;
	@%p18 bra 	$L__BB0_14;
	mad.lo.s32 	%r148, %r306, %r9, %r14;
	shl.b32 	%r149, %r148, 2;
	mov.u32 	%r150, sharedData;
	add.s32 	%r151, %r150, %r149;
	ld.shared.f32 	%f53, [%r151];
	abs.f32 	%f54, %f53;
	mad.lo.s32 	%r152, %r311, %r9, %r14;
	shl.b32 	%r153, %r152, 2;
	add.s32 	%r154, %r150, %r153;
	ld.shared.f32 	%f55, [%r154];
	abs.f32 	%f56, %f55;
	setp.gt.f32 	%p19, %f54, %f56;
	selp.b32 	%r155, %r306, %r311, %p19;
	add.s32 	%r156, %r306, 1;
	add.s32 	%r157, %r151, %r13;
	ld.shared.f32 	%f57, [%r157];
	abs.f32 	%f58, %f57;
	mad.lo.s32 	%r158, %r155, %r9, %r14;
	shl.b32 	%r159, %r158, 2;
	add.s32 	%r160, %r150, %r159;
	ld.shared.f32 	%f59, [%r160];
	abs.f32 	%f60, %f59;
	setp.gt.f32 	%p20, %f58, %f60;
	selp.b32 	%r161, %r156, %r155, %p20;
	add.s32 	%r162, %r306, 2;
	add.s32 	%r163, %r157, %r13;
	ld.shared.f32 	%f61, [%r163];
	abs.f32 	%f62, %f61;
	mad.lo.s32 	%r164, %r161, %r9, %r14;
	shl.b32 	%r165, %r164, 2;
	add.s32 	%r166, %r150, %r165;
	ld.shared.f32 	%f63, [%r166];
	abs.f32 	%f64, %f63;
	setp.gt.f32 	%p21, %f62, %f64;
	selp.b32 	%r167, %r162, %r161, %p21;
	add.s32 	%r168, %r306, 3;
	add.s32 	%r169, %r163, %r13;
	ld.shared.f32 	%f65, [%r169];
	abs.f32 	%f66, %f65;
	mad.lo.s32 	%r170, %r167, %r9, %r14;
	shl.b32 	%r171, %r170, 2;
	add.s32 	%r172, %r150, %r171;
	ld.shared.f32 	%f67, [%r172];
	abs.f32 	%f68, %f67;
	setp.gt.f32 	%p22, %f66, %f68;
	selp.b32 	%r311, %r168, %r167, %p22;
	add.s32 	%r306, %r306, 4;
$L__BB0_14:
	and.b32  	%r173, %r15, 3;
	setp.eq.s32 	%p23, %r173, 0;
	@%p23 bra 	$L__BB0_19;
	and.b16  	%rs13, %rs5, 3;
	setp.eq.s16 	%p24, %rs13, 1;
	@%p24 bra 	$L__BB0_17;
	mad.lo.s32 	%r175, %r306, %r9, %r14;
	shl.b32 	%r176, %r175, 2;
	mov.u32 	%r177, sharedData;
	add.s32 	%r178, %r177, %r176;
	ld.shared.f32 	%f69, [%r178];
	abs.f32 	%f70, %f69;
	mad.lo.s32 	%r179, %r311, %r9, %r14;
	shl.b32 	%r180, %r179, 2;
	add.s32 	%r181, %r177, %r180;
	ld.shared.f32 	%f71, [%r181];
	abs.f32 	%f72, %f71;
	setp.gt.f32 	%p25, %f70, %f72;
	selp.b32 	%r182, %r306, %r311, %p25;
	add.s32 	%r183, %r306, 1;
	add.s32 	%r184, %r178, %r13;
	ld.shared.f32 	%f73, [%r184];
	abs.f32 	%f74, %f73;
	mad.lo.s32 	%r185, %r182, %r9, %r14;
	shl.b32 	%r186, %r185, 2;
	add.s32 	%r187, %r177, %r186;
	ld.shared.f32 	%f75, [%r187];
	abs.f32 	%f76, %f75;
	setp.gt.f32 	%p26, %f74, %f76;
	selp.b32 	%r311, %r183, %r182, %p26;
	add.s32 	%r306, %r306, 2;
$L__BB0_17:
	and.b16  	%rs14, %rs5, 1;
	setp.eq.b16 	%p27, %rs14, 1;
	not.pred 	%p28, %p27;
	@%p28 bra 	$L__BB0_19;
	mad.lo.s32 	%r188, %r306, %r9, %r14;
	shl.b32 	%r189, %r188, 2;
	mov.u32 	%r190, sharedData;
	add.s32 	%r191, %r190, %r189;
	ld.shared.f32 	%f77, [%r191];
	abs.f32 	%f78, %f77;
	mad.lo.s32 	%r192, %r311, %r9, %r14;
	shl.b32 	%r193, %r192, 2;
	add.s32 	%r194, %r190, %r193;
	ld.shared.f32 	%f79, [%r194];
	abs.f32 	%f80, %f79;
	setp.gt.f32 	%p29, %f78, %f80;
	selp.b32 	%r311, %r306, %r311, %p29;
$L__BB0_19:
	mul.lo.s32 	%r47, %r311, %r9;
	add.s32 	%r195, %r47, %r14;
	shl.b32 	%r196, %r195, 2;
	mov.u32 	%r197, sharedData;
	add.s32 	%r198, %r197, %r196;
	ld.shared.f32 	%f82, [%r198];
	setp.eq.f32 	%p30, %f82, 0f00000000;
	mov.f32 	%f233, 0f00000000;
	@%p30 bra 	$L__BB0_46;
	setp.eq.s32 	%p31, %r311, %r14;
	mov.f32 	%f233, %f1;
	@%p31 bra 	$L__BB0_28;
	setp.lt.u32 	%p32, %r9, 4;
	mul.lo.s32 	%r48, %r14, %r9;
	mov.b32 	%r313, 0;
	@%p32 bra 	$L__BB0_24;
	mov.b32 	%r312, 0;
$L__BB0_23:
	add.s32 	%r201, %r312, %r47;
	shl.b32 	%r202, %r201, 2;
	add.s32 	%r204, %r197, %r202;
	ld.shared.f32 	%f83, [%r204];
	add.s32 	%r205, %r312, %r48;
	shl.b32 	%r206, %r205, 2;
	add.s32 	%r207, %r197, %r206;
	ld.shared.f32 	%f84, [%r207];
	st.shared.f32 	[%r204], %f84;
	st.shared.f32 	[%r207], %f83;
	ld.shared.f32 	%f85, [%r204+4];
	ld.shared.f32 	%f86, [%r207+4];
	st.shared.f32 	[%r204+4], %f86;
	st.shared.f32 	[%r207+4], %f85;
	ld.shared.f32 	%f87, [%r204+8];
	ld.shared.f32 	%f88, [%r207+8];
	st.shared.f32 	[%r204+8], %f88;
	st.shared.f32 	[%r207+8], %f87;
	ld.shared.f32 	%f89, [%r204+12];
	ld.shared.f32 	%f90, [%r207+12];
	st.shared.f32 	[%r204+12], %f90;
	st.shared.f32 	[%r207+12], %f89;
	add.s32 	%r312, %r312, 4;
	and.b32  	%r313, %r9, 2044;
	setp.ne.s32 	%p33, %r312, %r313;
	@%p33 bra 	$L__BB0_23;
$L__BB0_24:
	neg.f32 	%f233, %f1;
	setp.eq.s32 	%p34, %r12, 0;
	@%p34 bra 	$L__BB0_28;
	setp.eq.s32 	%p35, %r12, 1;
	add.s32 	%r208, %r313, %r47;
	shl.b32 	%r209, %r208, 2;
	add.s32 	%r53, %r197, %r209;
	ld.shared.f32 	%f91, [%r53];
	add.s32 	%r211, %r313, %r48;
	shl.b32 	%r212, %r211, 2;
	add.s32 	%r54, %r197, %r212;
	ld.shared.f32 	%f92, [%r54];
	st.shared.f32 	[%r53], %f92;
	st.shared.f32 	[%r54], %f91;
	@%p35 bra 	$L__BB0_28;
	setp.eq.s32 	%p36, %r12, 2;
	ld.shared.f32 	%f93, [%r53+4];
	ld.shared.f32 	%f94, [%r54+4];
	st.shared.f32 	[%r53+4], %f94;
	st.shared.f32 	[%r54+4], %f93;
	@%p36 bra 	$L__BB0_28;
	ld.shared.f32 	%f95, [%r53+8];
	ld.shared.f32 	%f96, [%r54+8];
	st.shared.f32 	[%r53+8], %f96;
	st.shared.f32 	[%r54+8], %f95;
$L__BB0_28:
	setp.lt.u32 	%p37, %r18, 7;
	bar.sync 	0;
	add.s32 	%r55, %r14, %r1;
	mad.lo.s32 	%r213, %r14, %r9, %r14;
	shl.b32 	%r214, %r213, 2;
	add.s32 	%r56, %r197, %r214;
	shl.b32 	%r57, %r1, 2;
	add.s32 	%r58, %r56, %r57;
	mov.u32 	%r316, %r297;
	@%p37 bra 	$L__BB0_33;
	mov.b32 	%r315, 0;
	mov.u32 	%r316, %r297;
$L__BB0_30:
	.pragma "nounroll";
	setp.ge.s32 	%p38, %r55, %r86;
	@%p38 bra 	$L__BB0_32;
	mad.lo.s32 	%r217, %r316, %r9, %r14;
	shl.b32 	%r218, %r217, 2;
	add.s32 	%r220, %r197, %r218;
	ld.shared.f32 	%f97, [%r220];
	ld.shared.f32 	%f98, [%r56];
	div.rn.f32 	%f99, %f97, %f98;
	ld.shared.f32 	%f100, [%r58];
	mul.f32 	%f101, %f99, %f100;
	add.s32 	%r221, %r220, %r57;
	ld.shared.f32 	%f102, [%r221];
	sub.f32 	%f103, %f102, %f101;
	st.shared.f32 	[%r221], %f103;
	add.s32 	%r222, %r220, %r13;
	ld.shared.f32 	%f104, [%r222];
	ld.shared.f32 	%f105, [%r56];
	div.rn.f32 	%f106, %f104, %f105;
	ld.shared.f32 	%f107, [%r58];
	mul.f32 	%f108, %f106, %f107;
	add.s32 	%r223, %r222, %r57;
	ld.shared.f32 	%f109, [%r223];
	sub.f32 	%f110, %f109, %f108;
	st.shared.f32 	[%r223], %f110;
	add.s32 	%r224, %r222, %r13;
	ld.shared.f32 	%f111, [%r224];
	ld.shared.f32 	%f112, [%r56];
	div.rn.f32 	%f113, %f111, %f112;
	ld.shared.f32 	%f114, [%r58];
	mul.f32 	%f115, %f113, %f114;
	add.s32 	%r225, %r224, %r57;
	ld.shared.f32 	%f116, [%r225];
	sub.f32 	%f117, %f116, %f115;
	st.shared.f32 	[%r225], %f117;
	add.s32 	%r226, %r224, %r13;
	ld.shared.f32 	%f118, [%r226];
	ld.shared.f32 	%f119, [%r56];
	div.rn.f32 	%f120, %f118, %f119;
	ld.shared.f32 	%f121, [%r58];
	mul.f32 	%f122, %f120, %f121;
	add.s32 	%r227, %r226, %r57;
	ld.shared.f32 	%f123, [%r227];
	sub.f32 	%f124, %f123, %f122;
	st.shared.f32 	[%r227], %f124;
	add.s32 	%r228, %r226, %r13;
	ld.shared.f32 	%f125, [%r228];
	ld.shared.f32 	%f126, [%r56];
	div.rn.f32 	%f127, %f125, %f126;
	ld.shared.f32 	%f128, [%r58];
	mul.f32 	%f129, %f127, %f128;
	add.s32 	%r229, %r228, %r57;
	ld.shared.f32 	%f130, [%r229];
	sub.f32 	%f131, %f130, %f129;
	st.shared.f32 	[%r229], %f131;
	add.s32 	%r230, %r228, %r13;
	ld.shared.f32 	%f132, [%r230];
	ld.shared.f32 	%f133, [%r56];
	div.rn.f32 	%f134, %f132, %f133;
	ld.shared.f32 	%f135, [%r58];
	mul.f32 	%f136, %f134, %f135;
	add.s32 	%r231, %r230, %r57;
	ld.shared.f32 	%f137, [%r231];
	sub.f32 	%f138, %f137, %f136;
	st.shared.f32 	[%r231], %f138;
	add.s32 	%r232, %r230, %r13;
	ld.shared.f32 	%f139, [%r232];
	ld.shared.f32 	%f140, [%r56];
	div.rn.f32 	%f141, %f139, %f140;
	ld.shared.f32 	%f142, [%r58];
	mul.f32 	%f143, %f141, %f142;
	add.s32 	%r233, %r232, %r57;
	ld.shared.f32 	%f144, [%r233];
	sub.f32 	%f145, %f144, %f143;
	st.shared.f32 	[%r233], %f145;
	add.s32 	%r234, %r232, %r13;
	ld.shared.f32 	%f146, [%r234];
	ld.shared.f32 	%f147, [%r56];
	div.rn.f32 	%f148, %f146, %f147;
	ld.shared.f32 	%f149, [%r58];
	mul.f32 	%f150, %f148, %f149;
	add.s32 	%r235, %r234, %r57;
	ld.shared.f32 	%f151, [%r235];
	sub.f32 	%f152, %f151, %f150;
	st.shared.f32 	[%r235], %f152;
$L__BB0_32:
	add.s32 	%r316, %r316, 8;
	add.s32 	%r315, %r315, 8;
	sub.s32 	%r236, %r10, %r14;
	and.b32  	%r237, %r236, -8;
	setp.ne.s32 	%p39, %r315, %r237;
	@%p39 bra 	$L__BB0_30;
$L__BB0_33:
	setp.eq.s32 	%p40, %r20, 0;
	@%p40 bra 	$L__BB0_45;
	setp.lt.u32 	%p41, %r16, 3;
	@%p41 bra 	$L__BB0_38;
	setp.ge.s32 	%p42, %r55, %r86;
	@%p42 bra 	$L__BB0_37;
	mad.lo.s32 	%r238, %r316, %r9, %r14;
	shl.b32 	%r239, %r238, 2;
	add.s32 	%r241, %r197, %r239;
	ld.shared.f32 	%f153, [%r241];
	ld.shared.f32 	%f154, [%r56];
	div.rn.f32 	%f155, %f153, %f154;
	ld.shared.f32 	%f156, [%r58];
	mul.f32 	%f157, %f155, %f156;
	add.s32 	%r242, %r241, %r57;
	ld.shared.f32 	%f158, [%r242];
	sub.f32 	%f159, %f158, %f157;
	st.shared.f32 	[%r242], %f159;
	add.s32 	%r243, %r241, %r13;
	ld.shared.f32 	%f160, [%r243];
	ld.shared.f32 	%f161, [%r56];
	div.rn.f32 	%f162, %f160, %f161;
	ld.shared.f32 	%f163, [%r58];
	mul.f32 	%f164, %f162, %f163;
	add.s32 	%r244, %r243, %r57;
	ld.shared.f32 	%f165, [%r244];
	sub.f32 	%f166, %f165, %f164;
	st.shared.f32 	[%r244], %f166;
	add.s32 	%r245, %r243, %r13;
	ld.shared.f32 	%f167, [%r245];
	ld.shared.f32 	%f168, [%r56];
	div.rn.f32 	%f169, %f167, %f168;
	ld.shared.f32 	%f170, [%r58];
	mul.f32 	%f171, %f169, %f170;
	add.s32 	%r246, %r245, %r57;
	ld.shared.f32 	%f172, [%r246];
	sub.f32 	%f173, %f172, %f171;
	st.shared.f32 	[%r246], %f173;
	add.s32 	%r247, %r245, %r13;
	ld.shared.f32 	%f174, [%r247];
	ld.shared.f32 	%f175, [%r56];
	div.rn.f32 	%f176, %f174, %f175;
	ld.shared.f32 	%f177, [%r58];
	mul.f32 	%f178, %f176, %f177;
	add.s32 	%r248, %r247, %r57;
	ld.shared.f32 	%f179, [%r248];
	sub.f32 	%f180, %f179, %f178;
	st.shared.f32 	[%r248], %f180;
$L__BB0_37:
	add.s32 	%r316, %r316, 4;
$L__BB0_38:
	and.b32  	%r249, %r15, 3;
	setp.eq.s32 	%p43, %r249, 0;
	@%p43 bra 	$L__BB0_45;
	and.b16  	%rs15, %rs5, 3;
	setp.eq.s16 	%p44, %rs15, 1;
	@%p44 bra 	$L__BB0_43;
	setp.ge.s32 	%p45, %r55, %r86;
	@%p45 bra 	$L__BB0_42;
	mad.lo.s32 	%r250, %r316, %r9, %r14;
	shl.b32 	%r251, %r250, 2;
	add.s32 	%r253, %r197, %r251;
	ld.shared.f32 	%f181, [%r253];
	ld.shared.f32 	%f182, [%r56];
	div.rn.f32 	%f183, %f181, %f182;
	ld.shared.f32 	%f184, [%r58];
	mul.f32 	%f185, %f183, %f184;
	add.s32 	%r254, %r253, %r57;
	ld.shared.f32 	%f186, [%r254];
	sub.f32 	%f187, %f186, %f185;
	st.shared.f32 	[%r254], %f187;
	add.s32 	%r255, %r253, %r13;
	ld.shared.f32 	%f188, [%r255];
	ld.shared.f32 	%f189, [%r56];
	div.rn.f32 	%f190, %f188, %f189;
	ld.shared.f32 	%f191, [%r58];
	mul.f32 	%f192, %f190, %f191;
	add.s32 	%r256, %r255, %r57;
	ld.shared.f32 	%f193, [%r256];
	sub.f32 	%f194, %f193, %f192;
	st.shared.f32 	[%r256], %f194;
$L__BB0_42:
	add.s32 	%r316, %r316, 2;
$L__BB0_43:
	setp.ge.s32 	%p46, %r55, %r86;
	and.b16  	%rs16, %rs5, 1;
	setp.eq.b16 	%p47, %rs16, 1;
	not.pred 	%p48, %p47;
	or.pred  	%p49, %p48, %p46;
	@%p49 bra 	$L__BB0_45;
	mad.lo.s32 	%r257, %r316, %r9, %r14;
	shl.b32 	%r258, %r257, 2;
	add.s32 	%r260, %r197, %r258;
	ld.shared.f32 	%f195, [%r260];
	ld.shared.f32 	%f196, [%r56];
	div.rn.f32 	%f197, %f195, %f196;
	ld.shared.f32 	%f198, [%r58];
	mul.f32 	%f199, %f197, %f198;
	add.s32 	%r261, %r260, %r57;
	ld.shared.f32 	%f200, [%r261];
	sub.f32 	%f201, %f200, %f199;
	st.shared.f32 	[%r261], %f201;
$L__BB0_45:
	bar.sync 	0;
	setp.ne.s32 	%p50, %r297, %r10;
	add.s16 	%rs18, %rs18, 1;
	add.s16 	%rs17, %rs17, 1;
	@%p50 bra 	$L__BB0_7;
$L__BB0_46:
	or.b32  	%r262, %r1, %r2;
	setp.ne.s32 	%p51, %r262, 0;
	@%p51 bra 	$L__BB0_61;
	setp.lt.s32 	%p52, %r86, 2;
	ld.shared.f32 	%f202, [sharedData];
	mul.f32 	%f242, %f233, %f202;
	@%p52 bra 	$L__BB0_60;
	add.s32 	%r264, %r86, -2;
	and.b32  	%r68, %r10, 7;
	setp.lt.u32 	%p53, %r264, 7;
	mov.b32 	%r323, 1;
	@%p53 bra 	$L__BB0_52;
	and.b32  	%r266, %r10, -8;
	neg.s32 	%r321, %r266;
	shl.b32 	%r267, %r9, 2;
	add.s32 	%r70, %r267, 4;
	mov.u32 	%r268, sharedData;
	add.s32 	%r319, %r268, %r70;
	shl.b32 	%r269, %r9, 5;
	add.s32 	%r72, %r269, 32;
	mov.b32 	%r320, 0;
$L__BB0_50:
	.pragma "nounroll";
	ld.shared.f32 	%f204, [%r319];
	mul.f32 	%f205, %f242, %f204;
	add.s32 	%r270, %r319, %r70;
	ld.shared.f32 	%f206, [%r270];
	mul.f32 	%f207, %f205, %f206;
	add.s32 	%r271, %r270, %r70;
	ld.shared.f32 	%f208, [%r271];
	mul.f32 	%f209, %f207, %f208;
	add.s32 	%r272, %r271, %r70;
	ld.shared.f32 	%f210, [%r272];
	mul.f32 	%f211, %f209, %f210;
	add.s32 	%r273, %r272, %r70;
	ld.shared.f32 	%f212, [%r273];
	mul.f32 	%f213, %f211, %f212;
	add.s32 	%r274, %r273, %r70;
	ld.shared.f32 	%f214, [%r274];
	mul.f32 	%f215, %f213, %f214;
	add.s32 	%r275, %r274, %r70;
	ld.shared.f32 	%f216, [%r275];
	mul.f32 	%f217, %f215, %f216;
	add.s32 	%r276, %r275, %r70;
	ld.shared.f32 	%f218, [%r276];
	mul.f32 	%f242, %f217, %f218;
	add.s32 	%r321, %r321, 8;
	add.s32 	%r320, %r320, 8;
	add.s32 	%r319, %r319, %r72;
	setp.ne.s32 	%p54, %r321, 0;
	@%p54 bra 	$L__BB0_50;
	add.s32 	%r323, %r320, 1;
$L__BB0_52:
	setp.eq.s32 	%p55, %r68, 0;
	@%p55 bra 	$L__BB0_60;
	and.b32  	%r81, %r10, 3;
	setp.lt.u32 	%p56, %r68, 4;
	@%p56 bra 	$L__BB0_55;
	mad.lo.s32 	%r277, %r323, %r9, %r323;
	shl.b32 	%r278, %r277, 2;
	mov.u32 	%r279, sharedData;
	add.s32 	%r280, %r279, %r278;
	ld.shared.f32 	%f220, [%r280];
	mul.f32 	%f221, %f242, %f220;
	shl.b32 	%r281, %r9, 2;
	add.s32 	%r282, %r280, %r281;
	ld.shared.f32 	%f222, [%r282+4];
	mul.f32 	%f223, %f221, %f222;
	add.s32 	%r283, %r282, %r281;
	ld.shared.f32 	%f224, [%r283+8];
	mul.f32 	%f225, %f223, %f224;
	add.s32 	%r284, %r283, %r281;
	ld.shared.f32 	%f226, [%r284+12];
	mul.f32 	%f242, %f225, %f226;
	add.s32 	%r323, %r323, 4;
$L__BB0_55:
	setp.eq.s32 	%p57, %r81, 0;
	@%p57 bra 	$L__BB0_60;
	setp.eq.s32 	%p58, %r81, 1;
	@%p58 bra 	$L__BB0_58;
	mad.lo.s32 	%r285, %r323, %r9, %r323;
	shl.b32 	%r286, %r285, 2;
	mov.u32 	%r287, sharedData;
	add.s32 	%r288, %r287, %r286;
	ld.shared.f32 	%f228, [%r288];
	mul.f32 	%f229, %f242, %f228;
	shl.b32 	%r289, %r9, 2;
	add.s32 	%r290, %r288, %r289;
	ld.shared.f32 	%f230, [%r290+4];
	mul.f32 	%f242, %f229, %f230;
	add.s32 	%r323, %r323, 2;
$L__BB0_58:
	and.b32  	%r291, %r10, 1;
	setp.eq.b32 	%p59, %r291, 1;
	not.pred 	%p60, %p59;
	@%p60 bra 	$L__BB0_60;
	mad.lo.s32 	%r292, %r323, %r9, %r323;
	shl.b32 	%r293, %r292, 2;
	mov.u32 	%r294, sharedData;
	add.s32 	%r295, %r294, %r293;
	ld.shared.f32 	%f231, [%r295];
	mul.f32 	%f242, %f242, %f231;
$L__BB0_60:
	cvta.to.global.u64 	%rd6, %rd3;
	st.global.f32 	[%rd6], %f242;
$L__BB0_61:
	ret;

}


// ===== COMPILED SASS (sm_100) =====

	.target	sm_100

	.elftype	@"ET_EXEC"


//--------------------- .note.nv.tkinfo           --------------------------
	.section	.note.nv.tkinfo,"",@"SHT_NOTE"
	.sectionflags	@"SHF_NOTE_NV_TKINFO"
	.tkinfo
        /*0018*/ 	.word	0x00000002
        /*0030*/ 	.string	""
        /*0030*/ 	.string	"ptxas"
        /*0030*/ 	.string	"Cuda compilation tools, release 13.0, V13.0.88"
        /*0030*/ 	.string	"Build cuda_13.0.r13.0/compiler.36424714_0"
        /*0030*/ 	.string	"-arch sm_100 -m 64 "



//--------------------- .note.nv.cuinfo           --------------------------
	.section	.note.nv.cuinfo,"",@"SHT_NOTE"
	.sectionflags	@"SHF_NOTE_NV_CUINFO"
        /*0018*/ 	.short	0x0002
        /*001a*/ 	.short	0x0064
        /*001c*/ 	.short	0x0082
	.zero		2


//--------------------- .nv.info                  --------------------------
	.section	.nv.info,"",@"SHT_CUDA_INFO"
	.align	4


	//----- nvinfo : EIATTR_REGCOUNT
	.align		4
        /*0000*/ 	.byte	0x04, 0x2f
        /*0002*/ 	.short	(.L_1 - .L_0)
	.align		4
.L_0:
        /*0004*/ 	.word	index@(_Z17determinantKernelPfiS_)
        /*0008*/ 	.word	0x0000001e


	//----- nvinfo : EIATTR_FRAME_SIZE
	.align		4
.L_1:
        /*000c*/ 	.byte	0x04, 0x11
        /*000e*/ 	.short	(.L_3 - .L_2)
	.align		4
.L_2:
        /*0010*/ 	.word	index@($__internal_0_$__cuda_sm3x_div_rn_noftz_f32_slowpath)
        /*0014*/ 	.word	0x00000000


	//----- nvinfo : EIATTR_FRAME_SIZE
	.align		4
.L_3:
        /*0018*/ 	.byte	0x04, 0x11
        /*001a*/ 	.short	(.L_5 - .L_4)
	.align		4
.L_4:
        /*001c*/ 	.word	index@(_Z17determinantKernelPfiS_)
        /*0020*/ 	.word	0x00000000


	//----- nvinfo : EIATTR_MIN_STACK_SIZE
	.align		4
.L_5:
        /*0024*/ 	.byte	0x04, 0x12
        /*0026*/ 	.short	(.L_7 - .L_6)
	.align		4
.L_6:
        /*0028*/ 	.word	index@(_Z17determinantKernelPfiS_)
        /*002c*/ 	.word	0x00000000
.L_7:


//--------------------- .nv.compat                --------------------------
	.section	.nv.compat,"",@"SHT_CUDA_COMPAT_INFO"
	.align	4
        /*0000*/ 	.byte	0x02, 0x09, 0x00, 0x00, 0x02, 0x02, 0x01, 0x00, 0x02, 0x05, 0x05, 0x00, 0x03, 0x07, 0x01, 0x01
        /*0010*/ 	.byte	0x02, 0x03, 0x00, 0x00, 0x02, 0x06, 0x01, 0x00, 0x04, 0x0b, 0x08, 0x00, 0x01, 0x00, 0x00, 0x00
        /*0020*/ 	.byte	0x00, 0x00, 0x00, 0x00


//--------------------- .nv.info._Z17determinantKernelPfiS_ --------------------------
	.section	.nv.info._Z17determinantKernelPfiS_,"",@"SHT_CUDA_INFO"
	.sectionflags	@""
	.align	4


	//----- nvinfo : EIATTR_CUDA_API_VERSION
	.align		4
        /*0000*/ 	.byte	0x04, 0x37
        /*0002*/ 	.short	(.L_9 - .L_8)
.L_8:
        /*0004*/ 	.word	0x00000082


	//----- nvinfo : EIATTR_KPARAM_INFO
	.align		4
.L_9:
        /*0008*/ 	.byte	0x04, 0x17
        /*000a*/ 	.short	(.L_11 - .L_10)
.L_10:
        /*000c*/ 	.word	0x00000000
        /*0010*/ 	.short	0x0002
        /*0012*/ 	.short	0x0010
        /*0014*/ 	.byte	0x00, 0xf5, 0x21, 0x00


	//----- nvinfo : EIATTR_KPARAM_INFO
	.align		4
.L_11:
        /*0018*/ 	.byte	0x04, 0x17
        /*001a*/ 	.short	(.L_13 - .L_12)
.L_12:
        /*001c*/ 	.word	0x00000000
        /*0020*/ 	.short	0x0001
        /*0022*/ 	.short	0x0008
        /*0024*/ 	.byte	0x00, 0xf0, 0x11, 0x00


	//----- nvinfo : EIATTR_KPARAM_INFO
	.align		4
.L_13:
        /*0028*/ 	.byte	0x04, 0x17
        /*002a*/ 	.short	(.L_15 - .L_14)
.L_14:
        /*002c*/ 	.word	0x00000000
        /*0030*/ 	.short	0x0000
        /*0032*/ 	.short	0x0000
        /*0034*/ 	.byte	0x00, 0xf5, 0x21, 0x00


	//----- nvinfo : EIATTR_SPARSE_MMA_MASK
	.align		4
.L_15:
        /*0038*/ 	.byte	0x03, 0x50
        /*003a*/ 	.short	0x0000


	//----- nvinfo : EIATTR_MAXREG_COUNT
	.align		4
        /*003c*/ 	.byte	0x03, 0x1b
        /*003e*/ 	.short	0x00ff


	//----- nvinfo : EIATTR_NUM_BARRIERS
	.align		4
        /*0040*/ 	.byte	0x02, 0x4c
        /*0042*/ 	.byte	0x01
	.zero		1


	//----- nvinfo : EIATTR_MERCURY_ISA_VERSION
	.align		4
        /*0044*/ 	.byte	0x03, 0x5f
        /*0046*/ 	.short	0x0101


	//----- nvinfo : EIATTR_VRC_CTA_INIT_COUNT
	.align		4
        /*0048*/ 	.byte	0x02, 0x4a
	.zero		1
	.zero		1


	//----- nvinfo : EIATTR_EXIT_INSTR_OFFSETS
	.align		4
        /*004c*/ 	.byte	0x04, 0x1c
        /*004e*/ 	.short	(.L_17 - .L_16)


	//   ....[0]....
.L_16:
        /*0050*/ 	.word	0x000027d0


	//   ....[1]....
        /*0054*/ 	.word	0x00002dd0


	//----- nvinfo : EIATTR_CRS_STACK_SIZE
	.align		4
.L_17:
        /*0058*/ 	.byte	0x04, 0x1e
        /*005a*/ 	.short	(.L_19 - .L_18)
.L_18:
        /*005c*/ 	.word	0x00000000


	//----- nvinfo : EIATTR_CBANK_PARAM_SIZE
	.align		4
.L_19:
        /*0060*/ 	.byte	0x03, 0x19
        /*0062*/ 	.short	0x0018


	//----- nvinfo : EIATTR_PARAM_CBANK
	.align		4
        /*0064*/ 	.byte	0x04, 0x0a
        /*0066*/ 	.short	(.L_21 - .L_20)
	.align		4
.L_20:
        /*0068*/ 	.word	index@(.nv.constant0._Z17determinantKernelPfiS_)
        /*006c*/ 	.short	0x0380
        /*006e*/ 	.short	0x0018


	//----- nvinfo : EIATTR_SW_WAR
	.align		4
.L_21:
        /*0070*/ 	.byte	0x04, 0x36
        /*0072*/ 	.short	(.L_23 - .L_22)
.L_22:
        /*0074*/ 	.word	0x00000008
.L_23:


//--------------------- .nv.callgraph             --------------------------
	.section	.nv.callgraph,"",@"SHT_CUDA_CALLGRAPH"
	.align	4
	.sectionentsize	8
	.align		4
        /*0000*/ 	.word	0x00000000
	.align		4
        /*0004*/ 	.word	0xffffffff
	.align		4
        /*0008*/ 	.word	0x00000000
	.align		4
        /*000c*/ 	.word	0xfffffffe
	.align		4
        /*0010*/ 	.word	0x00000000
	.align		4
        /*0014*/ 	.word	0xfffffffd
	.align		4
        /*0018*/ 	.word	0x00000000
	.align		4
        /*001c*/ 	.word	0xfffffffc


//--------------------- .text._Z17determinantKernelPfiS_ --------------------------
	.section	.text._Z17determinantKernelPfiS_,"ax",@progbits
	.align	128
        .global         _Z17determinantKernelPfiS_
        .type           _Z17determinantKernelPfiS_,@function
        .size           _Z17determinantKernelPfiS_,(.L_x_58 - _Z17determinantKernelPfiS_)
        .other          _Z17determinantKernelPfiS_,@"STO_CUDA_ENTRY STV_DEFAULT"
_Z17determinantKernelPfiS_:
.text._Z17determinantKernelPfiS_:
[----:B------:R-:W-:Y:S01]  /*0000*/  LDC R1, c[0x0][0x37c] ;  /* 0x0000df00ff017b82 */ /* 0x000fe20000000800 */
[----:B------:R-:W0:Y:S01]  /*0010*/  LDCU UR5, c[0x0][0x388] ;  /* 0x00007100ff0577ac */ /* 0x000e220008000800 */
[----:B------:R-:W1:Y:S01]  /*0020*/  S2R R16, SR_TID.X ;  /* 0x0000000000107919 */ /* 0x000e620000002100 */
[----:B------:R-:W2:Y:S01]  /*0030*/  LDCU.64 UR12, c[0x0][0x358] ;  /* 0x00006b00ff0c77ac */ /* 0x000ea20008000a00 */
[----:B------:R-:W3:Y:S01]  /*0040*/  S2R R15, SR_TID.Y ;  /* 0x00000000000f7919 */ /* 0x000ee20000002200 */
[----:B0-----:R-:W-:-:S09]  /*0050*/  UISETP.GE.AND UP0, UPT, UR5, 0x1, UPT ;  /* 0x000000010500788c */ /* 0x001fd2000bf06270 */
[----:B--2---:R-:W-:Y:S05]  /*0060*/  BRA.U !UP0, `(.L_x_0) ;  /* 0x00000001085c7547 */ /* 0x004fea000b800000 */
[----:B------:R-:W0:Y:S01]  /*0070*/  S2UR UR5, SR_CgaCtaId ;  /* 0x00000000000579c3 */ /* 0x000e220000008800 */
[----:B------:R-:W1:Y:S01]  /*0080*/  LDCU UR7, c[0x0][0x360] ;  /* 0x00006c00ff0777ac */ /* 0x000e620008000800 */
[----:B------:R-:W-:Y:S01]  /*0090*/  UMOV UR4, 0x400 ;  /* 0x0000040000047882 */ /* 0x000fe20000000000 */
[----:B------:R-:W2:Y:S05]  /*00a0*/  LDCU UR6, c[0x0][0x388] ;  /* 0x00007100ff0677ac */ /* 0x000eaa0008000800 */
[----:B------:R-:W4:Y:S01]  /*00b0*/  LDC.64 R4, c[0x0][0x380] ;  /* 0x0000e000ff047b82 */ /* 0x000f220000000a00 */
[----:B-1-3--:R-:W-:Y:S01]  /*00c0*/  IMAD R0, R15, UR7, R16 ;  /* 0x000000070f007c24 */ /* 0x00afe2000f8e0210 */
[----:B0-----:R-:W-:-:S06]  /*00d0*/  ULEA UR4, UR5, UR4, 0x18 ;  /* 0x0000000405047291 */ /* 0x001fcc000f8ec0ff */
[----:B------:R-:W-:Y:S01]  /*00e0*/  LEA R0, R0, UR4, 0x2 ;  /* 0x0000000400007c11 */ /* 0x000fe2000f8e10ff */
[----:B--2---:R-:W-:-:S06]  /*00f0*/  UMOV UR4, URZ ;  /* 0x000000ff00047c82 */ /* 0x004fcc0008000000 */
.L_x_3:
[----:B------:R-:W-:Y:S01]  /*0100*/  IADD3 R2, PT, PT, R16, UR4, RZ ;  /* 0x0000000410027c10 */ /* 0x000fe2000fffe0ff */
[----:B------:R-:W-:Y:S01]  /*0110*/  UMOV UR5, UR6 ;  /* 0x0000000600057c82 */ /* 0x000fe20008000000 */
[----:B------:R-:W-:Y:S01]  /*0120*/  UIADD3 UR4, UPT, UPT, UR7, UR4, URZ ;  /* 0x0000000407047290 */ /* 0x000fe2000fffe0ff */
[----:B------:R-:W-:Y:S01]  /*0130*/  BSSY.RECONVERGENT B0, `(.L_x_1) ;  /* 0x0000009000007945 */ /* 0x000fe20003800200 */
[----:B------:R-:W-:Y:S02]  /*0140*/  ISETP.GE.AND P0, PT, R2, UR5, PT ;  /* 0x0000000502007c0c */ /* 0x000fe4000bf06270 */
[----:B------:R-:W-:Y:S02]  /*0150*/  UISETP.GE.AND UP0, UPT, UR4, UR5, UPT ;  /* 0x000000050400728c */ /* 0x000fe4000bf06270 */
[----:B------:R-:W-:-:S13]  /*0160*/  ISETP.GE.U32.OR P0, PT, R15, UR5, P0 ;  /* 0x000000050f007c0c */ /* 0x000fda0008706470 */
[----:B0-----:R-:W-:Y:S05]  /*0170*/  @P0 BRA `(.L_x_2) ;  /* 0x0000000000100947 */ /* 0x001fea0003800000 */
[----:B------:R-:W-:-:S04]  /*0180*/  IMAD R3, R15, UR5, R2 ;  /* 0x000000050f037c24 */ /* 0x000fc8000f8e0202 */
[----:B----4-:R-:W-:-:S06]  /*0190*/  IMAD.WIDE R2, R3, 0x4, R4 ;  /* 0x0000000403027825 */ /* 0x010fcc00078e0204 */
[----:B------:R-:W2:Y:S04]  /*01a0*/  LDG.E R3, desc[UR12][R2.64] ;  /* 0x0000000c02037981 */ /* 0x000ea8000c1e1900 */
[----:B--2---:R0:W-:Y:S02]  /*01b0*/  STS [R0], R3 ;  /* 0x0000000300007388 */ /* 0x0041e40000000800 */
.L_x_2:
[----:B------:R-:W-:Y:S05]  /*01c0*/  BSYNC.RECONVERGENT B0 ;  /* 0x0000000000007941 */ /* 0x000fea0003800200 */
.L_x_1:
[----:B------:R-:W-:Y:S05]  /*01d0*/  BRA.U !UP0, `(.L_x_3) ;  /* 0xfffffffd08c87547 */ /* 0x000fea000b83ffff */
.L_x_0:
[----:B------:R-:W-:Y:S01]  /*01e0*/  BAR.SYNC.DEFER_BLOCKING 0x0 ;  /* 0x0000000000007b1d */ /* 0x000fe20000010000 */
[----:B------:R-:W-:Y:S01]  /*01f0*/  UISETP.GE.AND UP0, UPT, UR5, 0x2, UPT ;  /* 0x000000020500788c */ /* 0x000fe2000bf06270 */
[----:B------:R-:W-:Y:S01]  /*0200*/  IMAD.MOV.U32 R14, RZ, RZ, 0x3f800000 ;  /* 0x3f800000ff0e7424 */ /* 0x000fe200078e00ff */
[----:B------:R-:W-:-:S03]  /*0210*/  UIADD3 UR11, UPT, UPT, UR5, -0x1, URZ ;  /* 0xffffffff050b7890 */ /* 0x000fc6000fffe0ff */
[----:B------:R-:W2:Y:S04]  /*0220*/  LDCU UR17, c[0x0][0x360] ;  /* 0x00006c00ff1177ac */ /* 0x000ea80008000800 */
[----:B------:R-:W-:Y:S05]  /*0230*/  BRA.U !UP0, `(.L_x_4) ;  /* 0x0000002508607547 */ /* 0x000fea000b800000 */
[----:B------:R-:W-:Y:S01]  /*0240*/  HFMA2 R14, -RZ, RZ, 1.875, 0 ;  /* 0x3f800000ff0e7431 */ /* 0x000fe200000001ff */
[----:B------:R-:W-:Y:S01]  /*0250*/  PRMT R13, RZ, 0x7610, R13 ;  /* 0x00007610ff0d7816 */ /* 0x000fe2000000000d */
[----:B------:R-:W0:Y:S01]  /*0260*/  LDCU.U16 UR16, c[0x0][0x388] ;  /* 0x00007100ff1077ac */ /* 0x000e220008000400 */
[----:B------:R-:W-:Y:S01]  /*0270*/  PRMT R12, RZ, 0x7610, R12 ;  /* 0x00007610ff0c7816 */ /* 0x000fe2000000000c */
[----:B--2---:R-:W-:Y:S02]  /*0280*/  ULOP3.LUT UR14, UR17, 0x3, URZ, 0xc0, !UPT ;  /* 0x00000003110e7892 */ /* 0x004fe4000f8ec0ff */
[----:B------:R-:W-:Y:S01]  /*0290*/  USHF.L.U32 UR15, UR17, 0x2, URZ ;  /* 0x00000002110f7899 */ /* 0x000fe200080006ff */
[----:B------:R-:W-:-:S11]  /*02a0*/  UMOV UR4, URZ ;  /* 0x000000ff00047c82 */ /* 0x000fd60008000000 */
.L_x_40:
[----:B------:R-:W2:Y:S01]  /*02b0*/  LDCU UR9, c[0x0][0x388] ;  /* 0x00007100ff0977ac */ /* 0x000ea20008000800 */
[----:B------:R-:W-:Y:S01]  /*02c0*/  LOP3.LUT R2, RZ, R12, RZ, 0x33, !PT ;  /* 0x0000000cff027212 */ /* 0x000fe200078e33ff */
[----:B01----:R-:W-:Y:S01]  /*02d0*/  IMAD.MOV.U32 R0, RZ, RZ, R14 ;  /* 0x000000ffff007224 */ /* 0x003fe200078e000e */
[----:B------:R-:W-:Y:S01]  /*02e0*/  LOP3.LUT R10, R13, 0x3, RZ, 0x3c, !PT ;  /* 0x000000030d0a7812 */ /* 0x000fe200078e3cff */
[----:B------:R-:W-:Y:S01]  /*02f0*/  UMOV UR8, UR4 ;  /* 0x0000000400087c82 */ /* 0x000fe20008000000 */
[----:B------:R-:W-:Y:S01]  /*0300*/  IADD3 R2, PT, PT, R2, UR16, RZ ;  /* 0x0000001002027c10 */ /* 0x000fe2000fffe0ff */
[----:B------:R-:W-:Y:S01]  /*0310*/  UIADD3 UR6, UPT, UPT, UR11, -UR4, URZ ;  /* 0x800000040b067290 */ /* 0x000fe2000fffe0ff */
[----:B----4-:R-:W-:Y:S01]  /*0320*/  MOV R5, UR8 ;  /* 0x0000000800057c02 */ /* 0x010fe20008000f00 */
[----:B------:R-:W-:Y:S01]  /*0330*/  VIADD R10, R10, UR16 ;  /* 0x000000100a0a7c36 */ /* 0x000fe20008000000 */
[----:B------:R-:W-:Y:S01]  /*0340*/  LOP3.LUT R11, R2, 0x7, RZ, 0xc0, !PT ;  /* 0x00000007020b7812 */ /* 0x000fe200078ec0ff */
[----:B------:R-:W-:-:S04]  /*0350*/  ULOP3.LUT UR18, UR6, 0x7, URZ, 0xc0, !UPT ;  /* 0x0000000706127892 */ /* 0x000fc8000f8ec0ff */
[----:B------:R-:W-:Y:S01]  /*0360*/  VIADD R9, R11, 0xffffffff ;  /* 0xffffffff0b097836 */ /* 0x000fe20000000000 */
[----:B--2---:R-:W-:Y:S02]  /*0370*/  UIADD3 UR9, UPT, UPT, -UR4, -0x2, UR9 ;  /* 0xfffffffe04097890 */ /* 0x004fe4000fffe109 */
[----:B------:R-:W-:Y:S02]  /*0380*/  UIADD3 UR4, UPT, UPT, UR4, 0x1, URZ ;  /* 0x0000000104047890 */ /* 0x000fe4000fffe0ff */
[----:B------:R-:W-:-:S04]  /*0390*/  UISETP.GE.U32.AND UP0, UPT, UR9, 0x7, UPT ;  /* 0x000000070900788c */ /* 0x000fc8000bf06070 */
[----:B------:R-:W-:-:S05]  /*03a0*/  MOV R2, UR4 ;  /* 0x0000000400027c02 */ /* 0x000fca0008000f00 */
[----:B------:R-:W-:Y:S05]  /*03b0*/  BRA.U !UP0, `(.L_x_5) ;  /* 0x0000000508347547 */ /* 0x000fea000b800000 */
[----:B------:R-:W0:Y:S01]  /*03c0*/  S2UR UR10, SR_CgaCtaId ;  /* 0x00000000000a79c3 */ /* 0x000e220000008800 */
[----:B------:R-:W-:Y:S02]  /*03d0*/  USHF.L.U32 UR5, UR8, 0x2, URZ ;  /* 0x0000000208057899 */ /* 0x000fe400080006ff */
[----:B------:R-:W-:Y:S01]  /*03e0*/  IMAD.U32 R2, RZ, RZ, UR8 ;  /* 0x00000008ff027e24 */ /* 0x000fe2000f8e00ff */
[----:B------:R-:W-:Y:S01]  /*03f0*/  UMOV UR7, 0x400 ;  /* 0x0000040000077882 */ /* 0x000fe20000000000 */
[----:B------:R-:W-:Y:S01]  /*0400*/  ULOP3.LUT UR6, UR6, 0xfffffff8, URZ, 0xc0, !UPT ;  /* 0xfffffff806067892 */ /* 0x000fe2000f8ec0ff */
[----:B------:R-:W-:Y:S01]  /*0410*/  MOV R5, UR8 ;  /* 0x0000000800057c02 */ /* 0x000fe20008000f00 */
[----:B------:R-:W-:Y:S02]  /*0420*/  UIMAD UR5, UR15, UR4, UR5 ;  /* 0x000000040f0572a4 */ /* 0x000fe4000f8e0205 */
[----:B------:R-:W-:Y:S02]  /*0430*/  UIADD3 UR6, UPT, UPT, -UR6, URZ, URZ ;  /* 0x000000ff06067290 */ /* 0x000fe4000fffe1ff */
[----:B0-----:R-:W-:-:S04]  /*0440*/  ULEA UR10, UR10, UR7, 0x18 ;  /* 0x000000070a0a7291 */ /* 0x001fc8000f8ec0ff */
[----:B------:R-:W-:-:S12]  /*0450*/  UIADD3 UR5, UPT, UPT, UR10, UR5, URZ ;  /* 0x000000050a057290 */ /* 0x000fd8000fffe0ff */
.L_x_6:
[----:B------:R-:W-:Y:S01]  /*0460*/  MOV R4, UR8 ;  /* 0x0000000800047c02 */ /* 0x000fe20008000f00 */
[----:B------:R-:W-:Y:S01]  /*0470*/  IMAD.MOV.U32 R3, RZ, RZ, R5 ;  /* 0x000000ffff037224 */ /* 0x000fe200078e0005 */
[----:B------:R-:W-:Y:S01]  /*0480*/  MOV R14, UR5 ;  /* 0x00000005000e7c02 */ /* 0x000fe20008000f00 */
[----:B------:R-:W-:Y:S02]  /*0490*/  UIADD3 UR7, UPT, UPT, UR15, UR5, URZ ;  /* 0x000000050f077290 */ /* 0x000fe4000fffe0ff */
[----:B------:R-:W-:Y:S01]  /*04a0*/  IMAD R5, R3, UR17, R4 ;  /* 0x0000001103057c24 */ /* 0x000fe2000f8e0204 */
[----:B------:R-:W-:-:S03]  /*04b0*/  UIADD3 UR6, UPT, UPT, UR6, 0x8, URZ ;  /* 0x0000000806067890 */ /* 0x000fc6000fffe0ff */
[----:B------:R-:W-:Y:S01]  /*04c0*/  MOV R17, UR7 ;  /* 0x0000000700117c02 */ /* 0x000fe20008000f00 */
[----:B------:R-:W-:Y:S01]  /*04d0*/  UIADD3 UR7, UPT, UPT, UR15, UR7, URZ ;  /* 0x000000070f077290 */ /* 0x000fe2000fffe0ff */
[----:B------:R-:W-:Y:S01]  /*04e0*/  LEA R6, R5, UR10, 0x2 ;  /* 0x0000000a05067c11 */ /* 0x000fe2000f8e10ff */
[----:B------:R-:W-:Y:S01]  /*04f0*/  UISETP.NE.AND UP0, UPT, UR6, URZ, UPT ;  /* 0x000000ff0600728c */ /* 0x000fe2000bf05270 */
[----:B------:R-:W-:Y:S01]  /*0500*/  LDS R5, [UR5] ;  /* 0x00000005ff057984 */ /* 0x000fe20008000800 */
[----:B------:R-:W-:-:S03]  /*0510*/  ULEA UR5, UR17, UR5, 0x5 ;  /* 0x0000000511057291 */ /* 0x000fc6000f8e28ff */
[----:B------:R-:W0:Y:S02]  /*0520*/  LDS R6, [R6] ;  /* 0x0000000006067984 */ /* 0x000e240000000800 */
[----:B0-----:R-:W-:-:S13]  /*0530*/  FSETP.GT.AND P0, PT, |R5|, |R6|, PT ;  /* 0x400000060500720b */ /* 0x001fda0003f04200 */
[----:B------:R-:W-:-:S04]  /*0540*/  @P0 VIADD R3, R2, 0x1 ;  /* 0x0000000102030836 */ /* 0x000fc80000000000 */
[----:B------:R-:W-:-:S05]  /*0550*/  IMAD R5, R3, UR17, R4 ;  /* 0x0000001103057c24 */ /* 0x000fca000f8e0204 */
[----:B------:R-:W-:Y:S02]  /*0560*/  LEA R7, R5, UR10, 0x2 ;  /* 0x0000000a05077c11 */ /* 0x000fe4000f8e10ff */
[----:B------:R0:W-:Y:S04]  /*0570*/  LDS R5, [R14+UR15] ;  /* 0x0000000f0e057984 */ /* 0x0001e80008000800 */
[----:B------:R-:W2:Y:S01]  /*0580*/  LDS R8, [R7] ;  /* 0x0000000007087984 */ /* 0x000ea20000000800 */
[----:B0-----:R-:W-:Y:S01]  /*0590*/  MOV R14, UR7 ;  /* 0x00000007000e7c02 */ /* 0x001fe20008000f00 */
[----:B------:R-:W-:Y:S01]  /*05a0*/  UIADD3 UR7, UPT, UPT, UR15, UR7, URZ ;  /* 0x000000070f077290 */ /* 0x000fe2000fffe0ff */
[----:B--2---:R-:W-:-:S13]  /*05b0*/  FSETP.GT.AND P0, PT, |R5|, |R8|, PT ;  /* 0x400000080500720b */ /* 0x004fda0003f04200 */
        /* <DEDUP_REMOVED lines=13> */
[----:B0-----:R-:W-:Y:S02]  /*0690*/  MOV R14, UR7 ;  /* 0x00000007000e7c02 */ /* 0x001fe40008000f00 */
[----:B--2---:R-:W-:-:S13]  /*06a0*/  FSETP.GT.AND P0, PT, |R5|, |R8|, PT ;  /* 0x400000080500720b */ /* 0x004fda0003f04200 */
[----:B------:R-:W-:-:S04]  /*06b0*/  @P0 VIADD R3, R2, 0x4 ;  /* 0x0000000402030836 */ /* 0x000fc80000000000 */
[----:B------:R-:W-:-:S05]  /*06c0*/  IMAD R5, R3, UR17, R4 ;  /* 0x0000001103057c24 */ /* 0x000fca000f8e0204 */
[----:B------:R-:W-:Y:S02]  /*06d0*/  LEA R6, R5, UR10, 0x2 ;  /* 0x0000000a05067c11 */ /* 0x000fe4000f8e10ff */
[----:B------:R-:W-:Y:S04]  /*06e0*/  LDS R5, [R17+UR15] ;  /* 0x0000000f11057984 */ /* 0x000fe80008000800 */
[----:B------:R-:W0:Y:S02]  /*06f0*/  LDS R6, [R6] ;  /* 0x0000000006067984 */ /* 0x000e240000000800 */
[----:B0-----:R-:W-:-:S13]  /*0700*/  FSETP.GT.AND P0, PT, |R5|, |R6|, PT ;  /* 0x400000060500720b */ /* 0x001fda0003f04200 */
[----:B------:R-:W-:-:S04]  /*0710*/  @P0 VIADD R3, R2, 0x5 ;  /* 0x0000000502030836 */ /* 0x000fc80000000000 */
[----:B------:R-:W-:-:S05]  /*0720*/  IMAD R5, R3, UR17, R4 ;  /* 0x0000001103057c24 */ /* 0x000fca000f8e0204 */
[----:B------:R-:W-:Y:S02]  /*0730*/  LEA R7, R5, UR10, 0x2 ;  /* 0x0000000a05077c11 */ /* 0x000fe4000f8e10ff */
[----:B------:R-:W-:Y:S04]  /*0740*/  LDS R5, [R14+UR15] ;  /* 0x0000000f0e057984 */ /* 0x000fe80008000800 */
[----:B------:R-:W0:Y:S02]  /*0750*/  LDS R8, [R7] ;  /* 0x0000000007087984 */ /* 0x000e240000000800 */
[----:B0-----:R-:W-:Y:S02]  /*0760*/  FSETP.GT.AND P0, PT, |R5|, |R8|, PT ;  /* 0x400000080500720b */ /* 0x001fe40003f04200 */
[----:B------:R-:W-:-:S11]  /*0770*/  IADD3 R5, PT, PT, R14, UR15, RZ ;  /* 0x0000000f0e057c10 */ /* 0x000fd6000fffe0ff */
[----:B------:R-:W-:-:S04]  /*0780*/  @P0 VIADD R3, R2, 0x6 ;  /* 0x0000000602030836 */ /* 0x000fc80000000000 */
[----:B------:R-:W-:-:S05]  /*0790*/  IMAD R6, R3, UR17, R4 ;  /* 0x0000001103067c24 */ /* 0x000fca000f8e0204 */
[----:B------:R-:W-:Y:S02]  /*07a0*/  LEA R8, R6, UR10, 0x2 ;  /* 0x0000000a06087c11 */ /* 0x000fe4000f8e10ff */
[----:B------:R-:W-:Y:S04]  /*07b0*/  LDS R6, [R5+UR15] ;  /* 0x0000000f05067984 */ /* 0x000fe80008000800 */
[----:B------:R-:W0:Y:S02]  /*07c0*/  LDS R17, [R8] ;  /* 0x0000000008117984 */ /* 0x000e240000000800 */
[----:B0-----:R-:W-:-:S13]  /*07d0*/  FSETP.GT.AND P0, PT, |R6|, |R17|, PT ;  /* 0x400000110600720b */ /* 0x001fda0003f04200 */
[C---:B------:R-:W-:Y:S02]  /*07e0*/  @P0 VIADD R3, R2.reuse, 0x7 ;  /* 0x0000000702030836 */ /* 0x040fe40000000000 */
[----:B------:R-:W-:Y:S02]  /*07f0*/  VIADD R2, R2, 0x8 ;  /* 0x0000000802027836 */ /* 0x000fe40000000000 */
[----:B------:R-:W-:Y:S01]  /*0800*/  IMAD R6, R3, UR17, R4 ;  /* 0x0000001103067c24 */ /* 0x000fe2000f8e0204 */
[----:B------:R-:W-:-:S04]  /*0810*/  IADD3 R4, PT, PT, R5, UR15, RZ ;  /* 0x0000000f05047c10 */ /* 0x000fc8000fffe0ff */
[----:B------:R-:W-:Y:S02]  /*0820*/  LEA R6, R6, UR10, 0x2 ;  /* 0x0000000a06067c11 */ /* 0x000fe4000f8e10ff */
[----:B------:R-:W-:Y:S04]  /*0830*/  LDS R4, [R4+UR15] ;  /* 0x0000000f04047984 */ /* 0x000fe80008000800 */
[----:B------:R-:W0:Y:S02]  /*0840*/  LDS R7, [R6] ;  /* 0x0000000006077984 */ /* 0x000e240000000800 */
[----:B0-----:R-:W-:-:S04]  /*0850*/  FSETP.GT.AND P0, PT, |R4|, |R7|, PT ;  /* 0x400000070400720b */ /* 0x001fc80003f04200 */
[----:B------:R-:W-:Y:S01]  /*0860*/  SEL R5, R2, R3, P0 ;  /* 0x0000000302057207 */ /* 0x000fe20000000000 */
[----:B------:R-:W-:Y:S08]  /*0870*/  BRA.U UP0, `(.L_x_6) ;  /* 0xfffffff900f87547 */ /* 0x000ff0000b83ffff */
[----:B------:R-:W-:-:S07]  /*0880*/  IADD3 R2, PT, PT, R2, 0x1, RZ ;  /* 0x0000000102027810 */ /* 0x000fce0007ffe0ff */
.L_x_5:
[----:B------:R-:W-:-:S09]  /*0890*/  UISETP.NE.AND UP0, UPT, UR18, URZ, UPT ;  /* 0x000000ff1200728c */ /* 0x000fd2000bf05270 */
[----:B------:R-:W-:Y:S05]  /*08a0*/  BRA.U !UP0, `(.L_x_7) ;  /* 0x0000000508287547 */ /* 0x000fea000b800000 */
[----:B------:R-:W-:Y:S02]  /*08b0*/  ISETP.GE.U32.AND P1, PT, R9, 0x3, PT ;  /* 0x000000030900780c */ /* 0x000fe40003f26070 */
[----:B------:R-:W-:-:S11]  /*08c0*/  LOP3.LUT P0, RZ, R11, 0x3, RZ, 0xc0, !PT ;  /* 0x000000030bff7812 */ /* 0x000fd6000780c0ff */
[----:B------:R-:W-:Y:S05]  /*08d0*/  @!P1 BRA `(.L_x_8) ;  /* 0x0000000000849947 */ /* 0x000fea0003800000 */
[----:B------:R-:W0:Y:S01]  /*08e0*/  S2R R6, SR_CgaCtaId ;  /* 0x0000000000067919 */ /* 0x000e220000008800 */
[----:B------:R-:W-:Y:S01]  /*08f0*/  IMAD.U32 R4, RZ, RZ, UR8 ;  /* 0x00000008ff047e24 */ /* 0x000fe2000f8e00ff */
[----:B------:R-:W-:-:S03]  /*0900*/  MOV R3, 0x400 ;  /* 0x0000040000037802 */ /* 0x000fc60000000f00 */
[--C-:B------:R-:W-:Y:S01]  /*0910*/  IMAD R8, R5, UR17, R4.reuse ;  /* 0x0000001105087c24 */ /* 0x100fe2000f8e0204 */
[----:B0-----:R-:W-:Y:S01]  /*0920*/  LEA R3, R6, R3, 0x18 ;  /* 0x0000000306037211 */ /* 0x001fe200078ec0ff */
[----:B------:R-:W-:-:S03]  /*0930*/  IMAD R6, R2, UR17, R4 ;  /* 0x0000001102067c24 */ /* 0x000fc6000f8e0204 */
[----:B------:R-:W-:Y:S01]  /*0940*/  LEA R8, R8, R3, 0x2 ;  /* 0x0000000308087211 */ /* 0x000fe200078e10ff */
[----:B------:R-:W-:-:S05]  /*0950*/  IMAD R6, R6, 0x4, R3 ;  /* 0x0000000406067824 */ /* 0x000fca00078e0203 */
[----:B------:R-:W-:Y:S04]  /*0960*/  LDS R8, [R8] ;  /* 0x0000000008087984 */ /* 0x000fe80000000800 */
[----:B------:R-:W0:Y:S02]  /*0970*/  LDS R7, [R6] ;  /* 0x0000000006077984 */ /* 0x000e240000000800 */
[----:B0-----:R-:W-:Y:S02]  /*0980*/  FSETP.GT.AND P1, PT, |R7|, |R8|, PT ;  /* 0x400000080700720b */ /* 0x001fe40003f24200 */
[----:B------:R-:W-:Y:S02]  /*0990*/  LDS R7, [R6+UR15] ;  /* 0x0000000f06077984 */ /* 0x000fe40008000800 */
[----:B------:R-:W-:-:S05]  /*09a0*/  SEL R5, R2, R5, P1 ;  /* 0x0000000502057207 */ /* 0x000fca0000800000 */
[----:B------:R-:W-:-:S05]  /*09b0*/  IMAD R14, R5, UR17, R4 ;  /* 0x00000011050e7c24 */ /* 0x000fca000f8e0204 */
[----:B------:R-:W-:-:S06]  /*09c0*/  LEA R14, R14, R3, 0x2 ;  /* 0x000000030e0e7211 */ /* 0x000fcc00078e10ff */
[----:B------:R-:W0:Y:S02]  /*09d0*/  LDS R14, [R14] ;  /* 0x000000000e0e7984 */ /* 0x000e240000000800 */
[----:B0-----:R-:W-:Y:S02]  /*09e0*/  FSETP.GT.AND P1, PT, |R7|, |R14|, PT ;  /* 0x4000000e0700720b */ /* 0x001fe40003f24200 */
[----:B------:R-:W-:-:S05]  /*09f0*/  IADD3 R7, PT, PT, R6, UR15, RZ ;  /* 0x0000000f06077c10 */ /* 0x000fca000fffe0ff */
[----:B------:R-:W-:Y:S06]  /*0a00*/  LDS R8, [R7+UR15] ;  /* 0x0000000f07087984 */ /* 0x000fec0008000800 */
[----:B------:R-:W-:-:S04]  /*0a10*/  @P1 VIADD R5, R2, 0x1 ;  /* 0x0000000102051836 */ /* 0x000fc80000000000 */
[----:B------:R-:W-:-:S04]  /*0a20*/  IMAD R18, R5, UR17, R4 ;  /* 0x0000001105127c24 */ /* 0x000fc8000f8e0204 */
[----:B------:R-:W-:-:S05]  /*0a30*/  IMAD R18, R18, 0x4, R3 ;  /* 0x0000000412127824 */ /* 0x000fca00078e0203 */
[----:B------:R-:W0:Y:S02]  /*0a40*/  LDS R17, [R18] ;  /* 0x0000000012117984 */ /* 0x000e240000000800 */
[----:B0-----:R-:W-:-:S13]  /*0a50*/  FSETP.GT.AND P1, PT, |R8|, |R17|, PT ;  /* 0x400000110800720b */ /* 0x001fda0003f24200 */
[----:B------:R-:W-:-:S05]  /*0a60*/  @P1 IADD3 R5, PT, PT, R2, 0x2, RZ ;  /* 0x0000000202051810 */ /* 0x000fca0007ffe0ff */
[----:B------:R-:W-:Y:S02]  /*0a70*/  IMAD R6, R5, UR17, R4 ;  /* 0x0000001105067c24 */ /* 0x000fe4000f8e0204 */
[----:B------:R-:W-:-:S03]  /*0a80*/  VIADD R4, R7, UR15 ;  /* 0x0000000f07047c36 */ /* 0x000fc60008000000 */
[----:B------:R-:W-:-:S03]  /*0a90*/  LEA R6, R6, R3, 0x2 ;  /* 0x0000000306067211 */ /* 0x000fc600078e10ff */
[----:B------:R-:W-:Y:S04]  /*0aa0*/  LDS R4, [R4+UR15] ;  /* 0x0000000f04047984 */ /* 0x000fe80008000800 */
[----:B------:R-:W0:Y:S02]  /*0ab0*/  LDS R3, [R6] ;  /* 0x0000000006037984 */ /* 0x000e240000000800 */
[----:B0-----:R-:W-:-:S13]  /*0ac0*/  FSETP.GT.AND P1, PT, |R4|, |R3|, PT ;  /* 0x400000030400720b */ /* 0x001fda0003f24200 */
[C---:B------:R-:W-:Y:S01]  /*0ad0*/  @P1 VIADD R5, R2.reuse, 0x3 ;  /* 0x0000000302051836 */ /* 0x040fe20000000000 */
[----:B------:R-:W-:-:S07]  /*0ae0*/  IADD3 R2, PT, PT, R2, 0x4, RZ ;  /* 0x0000000402027810 */ /* 0x000fce0007ffe0ff */
.L_x_8:
[----:B------:R-:W-:Y:S05]  /*0af0*/  @!P0 BRA `(.L_x_7) ;  /* 0x0000000000948947 */ /* 0x000fea0003800000 */
[C---:B------:R-:W-:Y:S02]  /*0b00*/  LOP3.LUT R3, R10.reuse, 0x3, RZ, 0xc0, !PT ;  /* 0x000000030a037812 */ /* 0x040fe400078ec0ff */
[----:B------:R-:W-:Y:S02]  /*0b10*/  LOP3.LUT R4, R10, 0x1, RZ, 0xc0, !PT ;  /* 0x000000010a047812 */ /* 0x000fe400078ec0ff */
[----:B------:R-:W-:Y:S02]  /*0b20*/  ISETP.NE.AND P1, PT, R3, 0x1, PT ;  /* 0x000000010300780c */ /* 0x000fe40003f25270 */
[----:B------:R-:W-:-:S11]  /*0b30*/  ISETP.NE.U32.AND P0, PT, R4, 0x1, PT ;  /* 0x000000010400780c */ /* 0x000fd60003f05070 */
        /* <DEDUP_REMOVED lines=11> */
[----:B0-----:R-:W-:-:S04]  /*0bf0*/  FSETP.GT.AND P1, PT, |R6|, |R7|, PT ;  /* 0x400000070600720b */ /* 0x001fc80003f24200 */
[----:B------:R-:W-:-:S05]  /*0c00*/  SEL R5, R2, R5, P1 ;  /* 0x0000000502057207 */ /* 0x000fca0000800000 */
[----:B------:R-:W-:-:S05]  /*0c10*/  IMAD R17, R5, UR17, R8 ;  /* 0x0000001105117c24 */ /* 0x000fca000f8e0208 */
[----:B------:R-:W-:Y:S02]  /*0c20*/  LEA R17, R17, R4, 0x2 ;  /* 0x0000000411117211 */ /* 0x000fe400078e10ff */
[----:B------:R-:W-:Y:S04]  /*0c30*/  LDS R4, [R3+UR15] ;  /* 0x0000000f03047984 */ /* 0x000fe80008000800 */
[----:B------:R-:W0:Y:S02]  /*0c40*/  LDS R17, [R17] ;  /* 0x0000000011117984 */ /* 0x000e240000000800 */
[----:B0-----:R-:W-:-:S13]  /*0c50*/  FSETP.GT.AND P1, PT, |R4|, |R17|, PT ;  /* 0x400000110400720b */ /* 0x001fda0003f24200 */
[C---:B------:R-:W-:Y:S01]  /*0c60*/  @P1 VIADD R5, R2.reuse, 0x1 ;  /* 0x0000000102051836 */ /* 0x040fe20000000000 */
[----:B------:R-:W-:-:S07]  /*0c70*/  IADD3 R2, PT, PT, R2, 0x2, RZ ;  /* 0x0000000202027810 */ /* 0x000fce0007ffe0ff */
.L_x_9:
[----:B------:R-:W-:Y:S05]  /*0c80*/  @P0 BRA `(.L_x_7) ;  /* 0x0000000000300947 */ /* 0x000fea0003800000 */
[----:B------:R-:W0:Y:S01]  /*0c90*/  S2R R4, SR_CgaCtaId ;  /* 0x0000000000047919 */ /* 0x000e220000008800 */
[----:B------:R-:W-:Y:S01]  /*0ca0*/  MOV R3, 0x400 ;  /* 0x0000040000037802 */ /* 0x000fe20000000f00 */
[----:B------:R-:W-:-:S03]  /*0cb0*/  IMAD.U32 R7, RZ, RZ, UR8 ;  /* 0x00000008ff077e24 */ /* 0x000fc6000f8e00ff */
[----:B0-----:R-:W-:Y:S01]  /*0cc0*/  LEA R4, R4, R3, 0x18 ;  /* 0x0000000304047211 */ /* 0x001fe200078ec0ff */
[--C-:B------:R-:W-:Y:S02]  /*0cd0*/  IMAD R3, R2, UR17, R7.reuse ;  /* 0x0000001102037c24 */ /* 0x100fe4000f8e0207 */
[----:B------:R-:W-:-:S03]  /*0ce0*/  IMAD R7, R5, UR17, R7 ;  /* 0x0000001105077c24 */ /* 0x000fc6000f8e0207 */
[----:B------:R-:W-:Y:S01]  /*0cf0*/  LEA R3, R3, R4, 0x2 ;  /* 0x0000000403037211 */ /* 0x000fe200078e10ff */
[----:B------:R-:W-:-:S05]  /*0d00*/  IMAD R7, R7, 0x4, R4 ;  /* 0x0000000407077824 */ /* 0x000fca00078e0204 */
[----:B------:R-:W-:Y:S04]  /*0d10*/  LDS R3, [R3] ;  /* 0x0000000003037984 */ /* 0x000fe80000000800 */
[----:B------:R-:W0:Y:S02]  /*0d20*/  LDS R4, [R7] ;  /* 0x0000000007047984 */ /* 0x000e240000000800 */
[----:B0-----:R-:W-:-:S04]  /*0d30*/  FSETP.GT.AND P0, PT, |R3|, |R4|, PT ;  /* 0x400000040300720b */ /* 0x001fc80003f04200 */
[----:B------:R-:W-:-:S09]  /*0d40*/  SEL R5, R2, R5, P0 ;  /* 0x0000000502057207 */ /* 0x000fd20000000000 */
.L_x_7:
[----:B------:R-:W0:Y:S01]  /*0d50*/  S2R R3, SR_CgaCtaId ;  /* 0x0000000000037919 */ /* 0x000e220000008800 */
[----:B------:R-:W-:Y:S01]  /*0d60*/  MOV R8, 0x400 ;  /* 0x0000040000087802 */ /* 0x000fe20000000f00 */
[----:B------:R-:W-:Y:S02]  /*0d70*/  IMAD R2, R5, UR17, RZ ;  /* 0x0000001105027c24 */ /* 0x000fe4000f8e02ff */
[----:B------:R-:W-:Y:S01]  /*0d80*/  HFMA2 R14, -RZ, RZ, 0, 0 ;  /* 0x00000000ff0e7431 */ /* 0x000fe200000001ff */
[----:B0-----:R-:W-:Y:S02]  /*0d90*/  LEA R8, R3, R8, 0x18 ;  /* 0x0000000803087211 */ /* 0x001fe400078ec0ff */
[----:B------:R-:W-:-:S05]  /*0da0*/  IADD3 R3, PT, PT, R2, UR8, RZ ;  /* 0x0000000802037c10 */ /* 0x000fca000fffe0ff */
[----:B------:R-:W-:-:S06]  /*0db0*/  IMAD R3, R3, 0x4, R8 ;  /* 0x0000000403037824 */ /* 0x000fcc00078e0208 */
[----:B------:R-:W0:Y:S02]  /*0dc0*/  LDS R3, [R3] ;  /* 0x0000000003037984 */ /* 0x000e240000000800 */
[----:B0-----:R-:W-:-:S13]  /*0dd0*/  FSETP.NEU.AND P0, PT, R3, RZ, PT ;  /* 0x000000ff0300720b */ /* 0x001fda0003f0d000 */
[----:B------:R-:W-:Y:S05]  /*0de0*/  @!P0 BRA `(.L_x_4) ;  /* 0x0000001800748947 */ /* 0x000fea0003800000 */
[----:B------:R-:W-:Y:S01]  /*0df0*/  ISETP.NE.AND P0, PT, R5, UR8, PT ;  /* 0x0000000805007c0c */ /* 0x000fe2000bf05270 */
[----:B------:R-:W-:-:S12]  /*0e00*/  IMAD.MOV.U32 R14, RZ, RZ, R0 ;  /* 0x000000ffff0e7224 */ /* 0x000fd800078e0000 */
[----:B------:R-:W-:Y:S05]  /*0e10*/  @!P0 BRA `(.L_x_10) ;  /* 0x0000000000d88947 */ /* 0x000fea0003800000 */
[----:B------:R-:W-:Y:S01]  /*0e20*/  UISETP.GE.U32.AND UP0, UPT, UR17, 0x4, UPT ;  /* 0x000000041100788c */ /* 0x000fe2000bf06070 */
[----:B------:R-:W-:Y:S01]  /*0e30*/  MOV R7, UR8 ;  /* 0x0000000800077c02 */ /* 0x000fe20008000f00 */
[----:B------:R-:W-:-:S04]  /*0e40*/  UMOV UR5, URZ ;  /* 0x000000ff00057c82 */ /* 0x000fc80008000000 */
[----:B------:R-:W-:-:S03]  /*0e50*/  IMAD R7, R7, UR17, RZ ;  /* 0x0000001107077c24 */ /* 0x000fc6000f8e02ff */
[----:B------:R-:W-:Y:S05]  /*0e60*/  BRA.U !UP0, `(.L_x_11) ;  /* 0x0000000108687547 */ /* 0x000fea000b800000 */
[----:B------:R-:W-:Y:S01]  /*0e70*/  ULOP3.LUT UR6, UR17, 0x7fc, URZ, 0xc0, !UPT ;  /* 0x000007fc11067892 */ /* 0x000fe2000f8ec0ff */
[----:B------:R-:W-:-:S11]  /*0e80*/  UMOV UR5, URZ ;  /* 0x000000ff00057c82 */ /* 0x000fd60008000000 */
.L_x_12:
[----:B0-----:R-:W-:Y:S01]  /*0e90*/  VIADD R5, R7, UR5 ;  /* 0x0000000507057c36 */ /* 0x001fe20008000000 */
[----:B------:R-:W-:Y:S01]  /*0ea0*/  IADD3 R3, PT, PT, R2, UR5, RZ ;  /* 0x0000000502037c10 */ /* 0x000fe2000fffe0ff */
[----:B------:R-:W-:Y:S02]  /*0eb0*/  UIADD3 UR5, UPT, UPT, UR5, 0x4, URZ ;  /* 0x0000000405057890 */ /* 0x000fe4000fffe0ff */
[----:B------:R-:W-:Y:S01]  /*0ec0*/  IMAD R5, R5, 0x4, R8 ;  /* 0x0000000405057824 */ /* 0x000fe200078e0208 */
[----:B------:R-:W-:Y:S01]  /*0ed0*/  LEA R3, R3, R8, 0x2 ;  /* 0x0000000803037211 */ /* 0x000fe200078e10ff */
[----:B------:R-:W-:-:S03]  /*0ee0*/  UISETP.NE.AND UP0, UPT, UR5, UR6, UPT ;  /* 0x000000060500728c */ /* 0x000fc6000bf05270 */
[----:B------:R-:W0:Y:S04]  /*0ef0*/  LDS R6, [R5] ;  /* 0x0000000005067984 */ /* 0x000e280000000800 */
[----:B------:R-:W2:Y:S04]  /*0f00*/  LDS R4, [R3] ;  /* 0x0000000003047984 */ /* 0x000ea80000000800 */
[----:B0-----:R-:W-:Y:S04]  /*0f10*/  STS [R3], R6 ;  /* 0x0000000603007388 */ /* 0x001fe80000000800 */
[----:B--2---:R-:W-:Y:S04]  /*0f20*/  STS [R5], R4 ;  /* 0x0000000405007388 */ /* 0x004fe80000000800 */
[----:B------:R-:W0:Y:S04]  /*0f30*/  LDS R18, [R5+0x4] ;  /* 0x0000040005127984 */ /* 0x000e280000000800 */
[----:B------:R-:W2:Y:S04]  /*0f40*/  LDS R14, [R3+0x4] ;  /* 0x00000400030e7984 */ /* 0x000ea80000000800 */
[----:B0-----:R-:W-:Y:S04]  /*0f50*/  STS [R3+0x4], R18 ;  /* 0x0000041203007388 */ /* 0x001fe80000000800 */
[----:B--2---:R-:W-:Y:S04]  /*0f60*/  STS [R5+0x4], R14 ;  /* 0x0000040e05007388 */ /* 0x004fe80000000800 */
[----:B------:R-:W0:Y:S04]  /*0f70*/  LDS R22, [R5+0x8] ;  /* 0x0000080005167984 */ /* 0x000e280000000800 */
[----:B------:R-:W2:Y:S04]  /*0f80*/  LDS R20, [R3+0x8] ;  /* 0x0000080003147984 */ /* 0x000ea80000000800 */
[----:B0-----:R-:W-:Y:S04]  /*0f90*/  STS [R3+0x8], R22 ;  /* 0x0000081603007388 */ /* 0x001fe80000000800 */
[----:B--2---:R-:W-:Y:S04]  /*0fa0*/  STS [R5+0x8], R20 ;  /* 0x0000081405007388 */ /* 0x004fe80000000800 */
[----:B------:R-:W0:Y:S04]  /*0fb0*/  LDS R24, [R5+0xc] ;  /* 0x00000c0005187984 */ /* 0x000e280000000800 */
[----:B------:R-:W2:Y:S04]  /*0fc0*/  LDS R6, [R3+0xc] ;  /* 0x00000c0003067984 */ /* 0x000ea80000000800 */
[----:B0-----:R0:W-:Y:S04]  /*0fd0*/  STS [R3+0xc], R24 ;  /* 0x00000c1803007388 */ /* 0x0011e80000000800 */
[----:B--2---:R0:W-:Y:S01]  /*0fe0*/  STS [R5+0xc], R6 ;  /* 0x00000c0605007388 */ /* 0x0041e20000000800 */
[----:B------:R-:W-:Y:S05]  /*0ff0*/  BRA.U UP0, `(.L_x_12) ;  /* 0xfffffffd00a47547 */ /* 0x000fea000b83ffff */
[----:B------:R-:W-:-:S05]  /*1000*/  UMOV UR5, UR6 ;  /* 0x0000000600057c82 */ /* 0x000fca0008000000 */
.L_x_11:
[----:B------:R-:W-:Y:S01]  /*1010*/  UISETP.NE.AND UP0, UPT, UR14, URZ, UPT ;  /* 0x000000ff0e00728c */ /* 0x000fe2000bf05270 */
[----:B------:R-:W-:-:S08]  /*1020*/  FADD R14, -R0, -RZ ;  /* 0x800000ff000e7221 */ /* 0x000fd00000000100 */
[----:B------:R-:W-:Y:S05]  /*1030*/  BRA.U !UP0, `(.L_x_10) ;  /* 0x0000000108507547 */ /* 0x000fea000b800000 */
[----:B0-----:R-:W-:Y:S01]  /*1040*/  VIADD R5, R7, UR5 ;  /* 0x0000000507057c36 */ /* 0x001fe20008000000 */
[----:B------:R-:W-:Y:S01]  /*1050*/  IADD3 R3, PT, PT, R2, UR5, RZ ;  /* 0x0000000502037c10 */ /* 0x000fe2000fffe0ff */
[----:B------:R-:W-:Y:S02]  /*1060*/  UISETP.NE.AND UP0, UPT, UR14, 0x1, UPT ;  /* 0x000000010e00788c */ /* 0x000fe4000bf05270 */
[----:B------:R-:W-:Y:S01]  /*1070*/  IMAD R7, R5, 0x4, R8 ;  /* 0x0000000405077824 */ /* 0x000fe200078e0208 */
[----:B------:R-:W-:-:S04]  /*1080*/  LEA R5, R3, R8, 0x2 ;  /* 0x0000000803057211 */ /* 0x000fc800078e10ff */
[----:B------:R-:W0:Y:S04]  /*1090*/  LDS R2, [R7] ;  /* 0x0000000007027984 */ /* 0x000e280000000800 */
[----:B------:R-:W2:Y:S04]  /*10a0*/  LDS R0, [R5] ;  /* 0x0000000005007984 */ /* 0x000ea80000000800 */
[----:B0-----:R4:W-:Y:S04]  /*10b0*/  STS [R5], R2 ;  /* 0x0000000205007388 */ /* 0x0019e80000000800 */
[----:B--2---:R4:W-:Y:S01]  /*10c0*/  STS [R7], R0 ;  /* 0x0000000007007388 */ /* 0x0049e20000000800 */
[----:B------:R-:W-:Y:S05]  /*10d0*/  BRA.U !UP0, `(.L_x_10) ;  /* 0x0000000108287547 */ /* 0x000fea000b800000 */
[----:B----4-:R-:W0:Y:S01]  /*10e0*/  LDS R2, [R7+0x4] ;  /* 0x0000040007027984 */ /* 0x010e220000000800 */
[----:B------:R-:W-:-:S03]  /*10f0*/  UISETP.NE.AND UP0, UPT, UR14, 0x2, UPT ;  /* 0x000000020e00788c */ /* 0x000fc6000bf05270 */
[----:B------:R-:W2:Y:S03]  /*1100*/  LDS R0, [R5+0x4] ;  /* 0x0000040005007984 */ /* 0x000ea60000000800 */
[----:B------:R-:W-:Y:S01]  /*1110*/  PLOP3.LUT P0, PT, PT, PT, UP0, 0x80, 0x8 ;  /* 0x000000000008781c */ /* 0x000fe20003f0f008 */
[----:B0-----:R-:W-:Y:S04]  /*1120*/  STS [R5+0x4], R2 ;  /* 0x0000040205007388 */ /* 0x001fe80000000800 */
[----:B--2---:R-:W-:Y:S08]  /*1130*/  STS [R7+0x4], R0 ;  /* 0x0000040007007388 */ /* 0x004ff00000000800 */
[----:B------:R-:W0:Y:S04]  /*1140*/  @P0 LDS R4, [R7+0x8] ;  /* 0x0000080007040984 */ /* 0x000e280000000800 */
[----:B------:R-:W2:Y:S04]  /*1150*/  @P0 LDS R3, [R5+0x8] ;  /* 0x0000080005030984 */ /* 0x000ea80000000800 */
[----:B0-----:R0:W-:Y:S04]  /*1160*/  @P0 STS [R5+0x8], R4 ;  /* 0x0000080405000388 */ /* 0x0011e80000000800 */
[----:B--2---:R0:W-:Y:S02]  /*1170*/  @P0 STS [R7+0x8], R3 ;  /* 0x0000080307000388 */ /* 0x0041e40000000800 */
.L_x_10:
[----:B------:R-:W-:Y:S01]  /*1180*/  BAR.SYNC.DEFER_BLOCKING 0x0 ;  /* 0x0000000000007b1d */ /* 0x000fe20000010000 */
[----:B0---4-:R-:W-:Y:S01]  /*1190*/  IMAD.U32 R7, RZ, RZ, UR8 ;  /* 0x00000008ff077e24 */ /* 0x011fe2000f8e00ff */
[----:B------:R-:W-:Y:S01]  /*11a0*/  UISETP.GE.U32.AND UP0, UPT, UR9, 0x7, UPT ;  /* 0x000000070900788c */ /* 0x000fe2000bf06070 */
[----:B-1----:R-:W-:Y:S01]  /*11b0*/  VIADD R5, R16, UR8 ;  /* 0x0000000810057c36 */ /* 0x002fe20008000000 */
[----:B------:R-:W-:Y:S01]  /*11c0*/  MOV R4, UR4 ;  /* 0x0000000400047c02 */ /* 0x000fe20008000f00 */
[----:B------:R-:W-:-:S05]  /*11d0*/  IMAD R3, R7, UR17, R7 ;  /* 0x0000001107037c24 */ /* 0x000fca000f8e0207 */
[----:B------:R-:W-:-:S05]  /*11e0*/  LEA R6, R3, R8, 0x2 ;  /* 0x0000000803067211 */ /* 0x000fca00078e10ff */
[----:B------:R-:W-:Y:S01]  /*11f0*/  IMAD R3, R16, 0x4, R6 ;  /* 0x0000000410037824 */ /* 0x000fe200078e0206 */
[----:B------:R-:W-:Y:S06]  /*1200*/  BRA.U !UP0, `(.L_x_13) ;  /* 0x0000000908b87547 */ /* 0x000fec000b800000 */
[----:B------:R-:W-:Y:S01]  /*1210*/  MOV R4, UR4 ;  /* 0x0000000400047c02 */ /* 0x000fe20008000f00 */
[----:B------:R-:W0:Y:S01]  /*1220*/  LDCU UR6, c[0x0][0x388] ;  /* 0x00007100ff0677ac */ /* 0x000e220008000800 */
[----:B------:R-:W-:-:S05]  /*1230*/  UMOV UR5, URZ ;  /* 0x000000ff00057c82 */ /* 0x000fca0008000000 */
.L_x_24:
[----:B0-----:R-:W-:Y:S01]  /*1240*/  ISETP.GE.AND P0, PT, R5, UR6, PT ;  /* 0x0000000605007c0c */ /* 0x001fe2000bf06270 */
[----:B------:R-:W-:-:S12]  /*1250*/  BSSY.RECONVERGENT B0, `(.L_x_14) ;  /* 0x00000a3000007945 */ /* 0x000fd80003800200 */
[----:B------:R-:W-:Y:S05]  /*1260*/  @P0 BRA `(.L_x_15) ;  /* 0x0000000800840947 */ /* 0x000fea0003800000 */
[----:B------:R-:W0:Y:S01]  /*1270*/  LDS R19, [R6] ;  /* 0x0000000006137984 */ /* 0x000e220000000800 */
[----:B------:R-:W-:-:S04]  /*1280*/  IMAD R27, R4, UR17, R7 ;  /* 0x00000011041b7c24 */ /* 0x000fc8000f8e0207 */
[----:B------:R-:W-:-:S05]  /*1290*/  IMAD R27, R27, 0x4, R8 ;  /* 0x000000041b1b7824 */ /* 0x000fca00078e0208 */
[----:B------:R-:W1:Y:S01]  /*12a0*/  LDS R0, [R27] ;  /* 0x000000001b007984 */ /* 0x000e620000000800 */
[----:B0-----:R-:W0:Y:S08]  /*12b0*/  MUFU.RCP R2, R19 ;  /* 0x0000001300027308 */ /* 0x001e300000001000 */
[----:B-1----:R-:W1:Y:S01]  /*12c0*/  FCHK P0, R0, R19 ;  /* 0x0000001300007302 */ /* 0x002e620000000000 */
[----:B0-----:R-:W-:-:S04]  /*12d0*/  FFMA R17, -R19, R2, 1 ;  /* 0x3f80000013117423 */ /* 0x001fc80000000102 */
[----:B------:R-:W-:-:S04]  /*12e0*/  FFMA R17, R2, R17, R2 ;  /* 0x0000001102117223 */ /* 0x000fc80000000002 */
[----:B------:R-:W-:-:S04]  /*12f0*/  FFMA R2, R0, R17, RZ ;  /* 0x0000001100027223 */ /* 0x000fc800000000ff */
[----:B------:R-:W-:-:S04]  /*1300*/  FFMA R18, -R19, R2, R0 ;  /* 0x0000000213127223 */ /* 0x000fc80000000100 */
[----:B------:R-:W-:Y:S01]  /*1310*/  FFMA R2, R17, R18, R2 ;  /* 0x0000001211027223 */ /* 0x000fe20000000002 */
[----:B-1----:R-:W-:Y:S06]  /*1320*/  @!P0 BRA `(.L_x_16) ;  /* 0x0000000000108947 */ /* 0x002fec0003800000 */
[----:B------:R-:W-:Y:S02]  /*1330*/  MOV R22, R19 ;  /* 0x0000001300167202 */ /* 0x000fe40000000f00 */
[----:B------:R-:W-:-:S07]  /*1340*/  MOV R18, 0x1360 ;  /* 0x0000136000127802 */ /* 0x000fce0000000f00 */
[----:B---3--:R-:W-:Y:S05]  /*1350*/  CALL.REL.NOINC `($__internal_0_$__cuda_sm3x_div_rn_noftz_f32_slowpath) ;  /* 0x0000001800a07944 */ /* 0x008fea0003c00000 */
[----:B------:R-:W-:-:S07]  /*1360*/  IMAD.MOV.U32 R2, RZ, RZ, R0 ;  /* 0x000000ffff027224 */ /* 0x000fce00078e0000 */
.L_x_16:
[----:B------:R-:W-:Y:S01]  /*1370*/  LEA R18, R16, R27, 0x2 ;  /* 0x0000001b10127211 */ /* 0x000fe200078e10ff */
[----:B------:R-:W-:Y:S01]  /*1380*/  LDS R17, [R3] ;  /* 0x0000000003117984 */ /* 0x000fe20000000800 */
[----:B------:R-:W-:-:S03]  /*1390*/  VIADD R25, R27, UR15 ;  /* 0x0000000f1b197c36 */ /* 0x000fc60008000000 */
[----:B------:R-:W0:Y:S02]  /*13a0*/  LDS R0, [R18] ;  /* 0x0000000012007984 */ /* 0x000e240000000800 */
[----:B0-----:R-:W-:-:S05]  /*13b0*/  FFMA R17, R17, -R2, R0 ;  /* 0x8000000211117223 */ /* 0x001fca0000000000 */
[----:B------:R-:W-:Y:S04]  /*13c0*/  STS [R18], R17 ;  /* 0x0000001112007388 */ /* 0x000fe80000000800 */
[----:B------:R-:W0:Y:S04]  /*13d0*/  LDS R21, [R6] ;  /* 0x0000000006157984 */ /* 0x000e280000000800 */
[----:B------:R-:W1:Y:S01]  /*13e0*/  LDS R0, [R27+UR15] ;  /* 0x0000000f1b007984 */ /* 0x000e620008000800 */
        /* <DEDUP_REMOVED lines=12> */
.L_x_17:
        /* <DEDUP_REMOVED lines=20> */
.L_x_18:
        /* <DEDUP_REMOVED lines=20> */
.L_x_19:
        /* <DEDUP_REMOVED lines=20> */
.L_x_20:
        /* <DEDUP_REMOVED lines=20> */
.L_x_21:
        /* <DEDUP_REMOVED lines=20> */
.L_x_22:
        /* <DEDUP_REMOVED lines=20> */
.L_x_23:
[----:B------:R-:W-:Y:S01]  /*1c30*/  LEA R25, R16, R25, 0x2 ;  /* 0x0000001910197211 */ /* 0x000fe200078e10ff */
[----:B------:R-:W-:Y:S04]  /*1c40*/  LDS R17, [R3] ;  /* 0x0000000003117984 */ /* 0x000fe80000000800 */
[----:B------:R-:W0:Y:S02]  /*1c50*/  LDS R0, [R25] ;  /* 0x0000000019007984 */ /* 0x000e240000000800 */
[----:B0-----:R-:W-:-:S05]  /*1c60*/  FFMA R0, R17, -R2, R0 ;  /* 0x8000000211007223 */ /* 0x001fca0000000000 */
[----:B------:R0:W-:Y:S02]  /*1c70*/  STS [R25], R0 ;  /* 0x0000000019007388 */ /* 0x0001e40000000800 */
.L_x_15:
[----:B------:R-:W-:Y:S05]  /*1c80*/  BSYNC.RECONVERGENT B0 ;  /* 0x0000000000007941 */ /* 0x000fea0003800200 */
.L_x_14:
[----:B0-----:R-:W-:Y:S01]  /*1c90*/  IADD3 R0, PT, PT, -R7, UR11, RZ ;  /* 0x0000000b07007c10 */ /* 0x001fe2000fffe1ff */
[----:B------:R-:W-:Y:S01]  /*1ca0*/  UIADD3 UR5, UPT, UPT, UR5, 0x8, URZ ;  /* 0x0000000805057890 */ /* 0x000fe2000fffe0ff */
[----:B------:R-:W-:Y:S02]  /*1cb0*/  VIADD R4, R4, 0x8 ;  /* 0x0000000804047836 */ /* 0x000fe40000000000 */
[----:B------:R-:W-:-:S04]  /*1cc0*/  LOP3.LUT R0, R0, 0xfffffff8, RZ, 0xc0, !PT ;  /* 0xfffffff800007812 */ /* 0x000fc800078ec0ff */
[----:B------:R-:W-:-:S13]  /*1cd0*/  ISETP.NE.AND P0, PT, R0, UR5, PT ;  /* 0x0000000500007c0c */ /* 0x000fda000bf05270 */
[----:B------:R-:W-:Y:S05]  /*1ce0*/  @P0 BRA `(.L_x_24) ;  /* 0xfffffff400540947 */ /* 0x000fea000383ffff */
.L_x_13:
[----:B------:R-:W-:-:S09]  /*1cf0*/  UISETP.NE.AND UP0, UPT, UR18, URZ, UPT ;  /* 0x000000ff1200728c */ /* 0x000fd2000bf05270 */
[----:B------:R-:W-:Y:S05]  /*1d00*/  BRA.U !UP0, `(.L_x_25) ;  /* 0x0000000908987547 */ /* 0x000fea000b800000 */
[----:B------:R-:W-:-:S13]  /*1d10*/  ISETP.GE.U32.AND P0, PT, R9, 0x3, PT ;  /* 0x000000030900780c */ /* 0x000fda0003f06070 */
[----:B------:R-:W-:Y:S05]  /*1d20*/  @!P0 BRA `(.L_x_26) ;  /* 0x0000000400548947 */ /* 0x000fea0003800000 */
[----:B------:R-:W0:Y:S01]  /*1d30*/  LDCU UR5, c[0x0][0x388] ;  /* 0x00007100ff0577ac */ /* 0x000e220008000800 */
[----:B------:R-:W-:Y:S01]  /*1d40*/  BSSY.RECONVERGENT B0, `(.L_x_27) ;  /* 0x0000052000007945 */ /* 0x000fe20003800200 */
[----:B0-----:R-:W-:-:S13]  /*1d50*/  ISETP.GE.AND P0, PT, R5, UR5, PT ;  /* 0x0000000505007c0c */ /* 0x001fda000bf06270 */
[----:B------:R-:W-:Y:S05]  /*1d60*/  @P0 BRA `(.L_x_28) ;  /* 0x00000004003c0947 */ /* 0x000fea0003800000 */
[----:B------:R-:W0:Y:S01]  /*1d70*/  LDS R19, [R6] ;  /* 0x0000000006137984 */ /* 0x000e220000000800 */
[----:B------:R-:W-:-:S05]  /*1d80*/  IMAD R25, R4, UR17, R7 ;  /* 0x0000001104197c24 */ /* 0x000fca000f8e0207 */
[----:B------:R-:W-:-:S05]  /*1d90*/  LEA R25, R25, R8, 0x2 ;  /* 0x0000000819197211 */ /* 0x000fca00078e10ff */
        /* <DEDUP_REMOVED lines=9> */
[----:B------:R-:W-:Y:S01]  /*1e30*/  IMAD.MOV.U32 R22, RZ, RZ, R19 ;  /* 0x000000ffff167224 */ /* 0x000fe200078e0013 */
[----:B------:R-:W-:-:S07]  /*1e40*/  MOV R18, 0x1e60 ;  /* 0x00001e6000127802 */ /* 0x000fce0000000f00 */
[----:B---3--:R-:W-:Y:S05]  /*1e50*/  CALL.REL.NOINC `($__internal_0_$__cuda_sm3x_div_rn_noftz_f32_slowpath) ;  /* 0x0000000c00e07944 */ /* 0x008fea0003c00000 */
[----:B------:R-:W-:-:S07]  /*1e60*/  MOV R2, R0 ;  /* 0x0000000000027202 */ /* 0x000fce0000000f00 */
.L_x_29:
[----:B------:R-:W-:Y:S01]  /*1e70*/  IMAD R17, R16, 0x4, R25 ;  /* 0x0000000410117824 */ /* 0x000fe200078e0219 */
[----:B------:R-:W-:Y:S04]  /*1e80*/  LDS R9, [R3] ;  /* 0x0000000003097984 */ /* 0x000fe80000000800 */
        /* <DEDUP_REMOVED lines=8> */
[----:B------:R-:W-:Y:S01]  /*1f10*/  FFMA R19, R9, R18, R9 ;  /* 0x0000001209137223 */ /* 0x000fe20000000009 */
[----:B------:R-:W-:-:S03]  /*1f20*/  IADD3 R9, PT, PT, R25, UR15, RZ ;  /* 0x0000000f19097c10 */ /* 0x000fc6000fffe0ff */
[----:B------:R-:W-:-:S04]  /*1f30*/  FFMA R18, R0, R19, RZ ;  /* 0x0000001300127223 */ /* 0x000fc800000000ff */
[----:B------:R-:W-:-:S04]  /*1f40*/  FFMA R20, -R22, R18, R0 ;  /* 0x0000001216147223 */ /* 0x000fc80000000100 */
[----:B------:R-:W-:Y:S01]  /*1f50*/  FFMA R18, R19, R20, R18 ;  /* 0x0000001413127223 */ /* 0x000fe20000000012 */
[----:B-1----:R-:W-:Y:S06]  /*1f60*/  @!P0 BRA `(.L_x_30) ;  /* 0x00000000000c8947 */ /* 0x002fec0003800000 */
[----:B------:R-:W-:-:S07]  /*1f70*/  MOV R18, 0x1f90 ;  /* 0x00001f9000127802 */ /* 0x000fce0000000f00 */
[----:B---3--:R-:W-:Y:S05]  /*1f80*/  CALL.REL.NOINC `($__internal_0_$__cuda_sm3x_div_rn_noftz_f32_slowpath) ;  /* 0x0000000c00947944 */ /* 0x008fea0003c00000 */
[----:B------:R-:W-:-:S07]  /*1f90*/  IMAD.MOV.U32 R18, RZ, RZ, R0 ;  /* 0x000000ffff127224 */ /* 0x000fce00078e0000 */
.L_x_30:
        /* <DEDUP_REMOVED lines=20> */
.L_x_31:
[----:B------:R-:W-:Y:S01]  /*20e0*/  LEA R2, R16, R25, 0x2 ;  /* 0x0000001910027211 */ /* 0x000fe200078e10ff */
        /* <DEDUP_REMOVED lines=18> */
.L_x_32:
[----:B------:R-:W-:Y:S02]  /*2210*/  LEA R0, R16, R9, 0x2 ;  /* 0x0000000910007211 */ /* 0x000fe400078e10ff */
[----:B------:R-:W-:Y:S04]  /*2220*/  LDS R9, [R3] ;  /* 0x0000000003097984 */ /* 0x000fe80000000800 */
[----:B------:R-:W0:Y:S02]  /*2230*/  LDS R2, [R0] ;  /* 0x0000000000027984 */ /* 0x000e240000000800 */
[----:B0-----:R-:W-:-:S05]  /*2240*/  FFMA R9, R9, -R18, R2 ;  /* 0x8000001209097223 */ /* 0x001fca0000000002 */
[----:B------:R0:W-:Y:S02]  /*2250*/  STS [R0], R9 ;  /* 0x0000000900007388 */ /* 0x0001e40000000800 */
.L_x_28:
[----:B------:R-:W-:Y:S05]  /*2260*/  BSYNC.RECONVERGENT B0 ;  /* 0x0000000000007941 */ /* 0x000fea0003800200 */
.L_x_27:
[----:B------:R-:W-:-:S07]  /*2270*/  IADD3 R4, PT, PT, R4, 0x4, RZ ;  /* 0x0000000404047810 */ /* 0x000fce0007ffe0ff */
.L_x_26:
[----:B------:R-:W-:-:S13]  /*2280*/  LOP3.LUT P0, RZ, R11, 0x3, RZ, 0xc0, !PT ;  /* 0x000000030bff7812 */ /* 0x000fda000780c0ff */
[----:B------:R-:W-:Y:S05]  /*2290*/  @!P0 BRA `(.L_x_25) ;  /* 0x0000000400348947 */ /* 0x000fea0003800000 */
[----:B0-----:R-:W-:-:S04]  /*22a0*/  LOP3.LUT R0, R10, 0x3, RZ, 0xc0, !PT ;  /* 0x000000030a007812 */ /* 0x001fc800078ec0ff */
[----:B------:R-:W-:-:S13]  /*22b0*/  ISETP.NE.AND P0, PT, R0, 0x1, PT ;  /* 0x000000010000780c */ /* 0x000fda0003f05270 */
[----:B------:R-:W-:Y:S05]  /*22c0*/  @!P0 BRA `(.L_x_33) ;  /* 0x0000000000b88947 */ /* 0x000fea0003800000 */
[----:B------:R-:W0:Y:S01]  /*22d0*/  LDCU UR5, c[0x0][0x388] ;  /* 0x00007100ff0577ac */ /* 0x000e220008000800 */
[----:B------:R-:W-:Y:S01]  /*22e0*/  BSSY.RECONVERGENT B0, `(.L_x_34) ;  /* 0x000002b000007945 */ /* 0x000fe20003800200 */
[----:B0-----:R-:W-:-:S13]  /*22f0*/  ISETP.GE.AND P0, PT, R5, UR5, PT ;  /* 0x0000000505007c0c */ /* 0x001fda000bf06270 */
        /* <DEDUP_REMOVED lines=16> */
[----:B------:R-:W-:-:S07]  /*2400*/  MOV R2, R0 ;  /* 0x0000000000027202 */ /* 0x000fce0000000f00 */
.L_x_36:
        /* <DEDUP_REMOVED lines=18> */
[----:B------:R-:W-:-:S07]  /*2530*/  MOV R18, R0 ;  /* 0x0000000000127202 */ /* 0x000fce0000000f00 */
.L_x_37:
[----:B------:R-:W-:Y:S01]  /*2540*/  IMAD R11, R16, 0x4, R11 ;  /* 0x00000004100b7824 */ /* 0x000fe200078e020b */
[----:B------:R-:W-:Y:S04]  /*2550*/  LDS R9, [R3] ;  /* 0x0000000003097984 */ /* 0x000fe80000000800 */
[----:B------:R-:W0:Y:S02]  /*2560*/  LDS R0, [R11] ;  /* 0x000000000b007984 */ /* 0x000e240000000800 */
[----:B0-----:R-:W-:-:S05]  /*2570*/  FFMA R0, R9, -R18, R0 ;  /* 0x8000001209007223 */ /* 0x001fca0000000000 */
[----:B------:R0:W-:Y:S02]  /*2580*/  STS [R11], R0 ;  /* 0x000000000b007388 */ /* 0x0001e40000000800 */
.L_x_35:
[----:B------:R-:W-:Y:S05]  /*2590*/  BSYNC.RECONVERGENT B0 ;  /* 0x0000000000007941 */ /* 0x000fea0003800200 */
.L_x_34:
[----:B------:R-:W-:-:S07]  /*25a0*/  IADD3 R4, PT, PT, R4, 0x2, RZ ;  /* 0x0000000204047810 */ /* 0x000fce0007ffe0ff */
.L_x_33:
[----:B------:R-:W1:Y:S01]  /*25b0*/  LDCU UR5, c[0x0][0x388] ;  /* 0x00007100ff0577ac */ /* 0x000e620008000800 */
[----:B------:R-:W-:Y:S01]  /*25c0*/  LOP3.LUT R10, R10, 0x1, RZ, 0xc0, !PT ;  /* 0x000000010a0a7812 */ /* 0x000fe200078ec0ff */
[----:B------:R-:W-:Y:S01]  /*25d0*/  BSSY.RECONVERGENT B0, `(.L_x_25) ;  /* 0x0000019000007945 */ /* 0x000fe20003800200 */
[----:B-1----:R-:W-:-:S04]  /*25e0*/  ISETP.GE.AND P0, PT, R5, UR5, PT ;  /* 0x0000000505007c0c */ /* 0x002fc8000bf06270 */
[----:B------:R-:W-:-:S13]  /*25f0*/  ISETP.NE.U32.OR P0, PT, R10, 0x1, P0 ;  /* 0x000000010a00780c */ /* 0x000fda0000705470 */
[----:B------:R-:W-:Y:S05]  /*2600*/  @P0 BRA `(.L_x_38) ;  /* 0x0000000000540947 */ /* 0x000fea0003800000 */
[----:B------:R-:W1:Y:S01]  /*2610*/  LDS R9, [R6] ;  /* 0x0000000006097984 */ /* 0x000e620000000800 */
[----:B------:R-:W-:-:S05]  /*2620*/  IMAD R5, R4, UR17, R7 ;  /* 0x0000001104057c24 */ /* 0x000fca000f8e0207 */
[----:B------:R-:W-:-:S05]  /*2630*/  LEA R5, R5, R8, 0x2 ;  /* 0x0000000805057211 */ /* 0x000fca00078e10ff */
[----:B0-----:R-:W0:Y:S01]  /*2640*/  LDS R0, [R5] ;  /* 0x0000000005007984 */ /* 0x001e220000000800 */
[----:B-1----:R-:W1:Y:S08]  /*2650*/  MUFU.RCP R2, R9 ;  /* 0x0000000900027308 */ /* 0x002e700000001000 */
[----:B0-----:R-:W0:Y:S01]  /*2660*/  FCHK P0, R0, R9 ;  /* 0x0000000900007302 */ /* 0x001e220000000000 */
[----:B-1----:R-:W-:-:S04]  /*2670*/  FFMA R7, -R9, R2, 1 ;  /* 0x3f80000009077423 */ /* 0x002fc80000000102 */
[----:B------:R-:W-:-:S04]  /*2680*/  FFMA R7, R2, R7, R2 ;  /* 0x0000000702077223 */ /* 0x000fc80000000002 */
[----:B------:R-:W-:-:S04]  /*2690*/  FFMA R2, R0, R7, RZ ;  /* 0x0000000700027223 */ /* 0x000fc800000000ff */
[----:B------:R-:W-:-:S04]  /*26a0*/  FFMA R4, -R9, R2, R0 ;  /* 0x0000000209047223 */ /* 0x000fc80000000100 */
[----:B------:R-:W-:Y:S01]  /*26b0*/  FFMA R2, R7, R4, R2 ;  /* 0x0000000407027223 */ /* 0x000fe20000000002 */
[----:B0-----:R-:W-:Y:S06]  /*26c0*/  @!P0 BRA `(.L_x_39) ;  /* 0x0000000000108947 */ /* 0x001fec0003800000 */
[----:B------:R-:W-:Y:S01]  /*26d0*/  IMAD.MOV.U32 R22, RZ, RZ, R9 ;  /* 0x000000ffff167224 */ /* 0x000fe200078e0009 */
[----:B------:R-:W-:-:S07]  /*26e0*/  MOV R18, 0x2700 ;  /* 0x0000270000127802 */ /* 0x000fce0000000f00 */
[----:B---3--:R-:W-:Y:S05]  /*26f0*/  CALL.REL.NOINC `($__internal_0_$__cuda_sm3x_div_rn_noftz_f32_slowpath) ;  /* 0x0000000400b87944 */ /* 0x008fea0003c00000 */
[----:B------:R-:W-:-:S07]  /*2700*/  MOV R2, R0 ;  /* 0x0000000000027202 */ /* 0x000fce0000000f00 */
.L_x_39:
[----:B------:R-:W-:Y:S01]  /*2710*/  LEA R5, R16, R5, 0x2 ;  /* 0x0000000510057211 */ /* 0x000fe200078e10ff */
[----:B------:R-:W-:Y:S04]  /*2720*/  LDS R3, [R3] ;  /* 0x0000000003037984 */ /* 0x000fe80000000800 */
[----:B------:R-:W0:Y:S02]  /*2730*/  LDS R0, [R5] ;  /* 0x0000000005007984 */ /* 0x000e240000000800 */
[----:B0-----:R-:W-:-:S05]  /*2740*/  FFMA R0, R3, -R2, R0 ;  /* 0x8000000203007223 */ /* 0x001fca0000000000 */
[----:B------:R1:W-:Y:S02]  /*2750*/  STS [R5], R0 ;  /* 0x0000000005007388 */ /* 0x0003e40000000800 */
.L_x_38:
[----:B------:R-:W-:Y:S05]  /*2760*/  BSYNC.RECONVERGENT B0 ;  /* 0x0000000000007941 */ /* 0x000fea0003800200 */
.L_x_25:
[----:B------:R-:W-:Y:S01]  /*2770*/  BAR.SYNC.DEFER_BLOCKING 0x0 ;  /* 0x0000000000007b1d */ /* 0x000fe20000010000 */
[----:B------:R-:W-:Y:S01]  /*2780*/  UISETP.NE.AND UP0, UPT, UR4, UR11, UPT ;  /* 0x0000000b0400728c */ /* 0x000fe2000bf05270 */
[----:B------:R-:W-:Y:S01]  /*2790*/  VIADD R12, R12, 0x1 ;  /* 0x000000010c0c7836 */ /* 0x000fe20000000000 */
[----:B------:R-:W-:-:S07]  /*27a0*/  IADD3 R13, PT, PT, R13, 0x1, RZ ;  /* 0x000000010d0d7810 */ /* 0x000fce0007ffe0ff */
[----:B------:R-:W-:Y:S05]  /*27b0*/  BRA.U UP0, `(.L_x_40) ;  /* 0xffffffd900bc7547 */ /* 0x000fea000b83ffff */
.L_x_4:
[----:B-1-3--:R-:W-:-:S13]  /*27c0*/  LOP3.LUT P0, RZ, R16, R15, RZ, 0xfc, !PT ;  /* 0x0000000f10ff7212 */ /* 0x00afda000780fcff */
[----:B--2---:R-:W-:Y:S05]  /*27d0*/  @P0 EXIT ;  /* 0x000000000000094d */ /* 0x004fea0003800000 */
[----:B------:R-:W1:Y:S01]  /*27e0*/  S2UR UR5, SR_CgaCtaId ;  /* 0x00000000000579c3 */ /* 0x000e620000008800 */
[----:B------:R-:W-:Y:S02]  /*27f0*/  UMOV UR4, 0x400 ;  /* 0x0000040000047882 */ /* 0x000fe40000000000 */
[----:B-1----:R-:W-:Y:S02]  /*2800*/  ULEA UR6, UR5, UR4, 0x18 ;  /* 0x0000000405067291 */ /* 0x002fe4000f8ec0ff */
[----:B------:R-:W1:Y:S07]  /*2810*/  LDCU UR4, c[0x0][0x388] ;  /* 0x00007100ff0477ac */ /* 0x000e6e0008000800 */
[----:B0-----:R-:W0:Y:S01]  /*2820*/  LDS R3, [UR6] ;  /* 0x00000006ff037984 */ /* 0x001e220008000800 */
[----:B-1----:R-:W-:Y:S01]  /*2830*/  UISETP.GE.AND UP0, UPT, UR4, 0x2, UPT ;  /* 0x000000020400788c */ /* 0x002fe2000bf06270 */
[----:B0-----:R-:W-:-:S05]  /*2840*/  FMUL R3, R3, R14 ;  /* 0x0000000e03037220 */ /* 0x001fca0000400000 */
[----:B------:R-:W-:-:S03]  /*2850*/  R2UR UR7, R3 ;  /* 0x00000000030772ca */ /* 0x000fc600000e0000 */
[----:B------:R-:W-:-:S12]  /*2860*/  BRA.U !UP0, `(.L_x_41) ;  /* 0x00000005084c7547 */ /* 0x000fd8000b800000 */
[----:B------:R-:W-:Y:S02]  /*2870*/  UIADD3 UR4, UPT, UPT, UR4, -0x2, URZ ;  /* 0xfffffffe04047890 */ /* 0x000fe4000fffe0ff */
[----:B------:R-:W-:Y:S02]  /*2880*/  ULOP3.LUT UR8, UR11, 0x7, URZ, 0xc0, !UPT ;  /* 0x000000070b087892 */ /* 0x000fe4000f8ec0ff */
[----:B------:R-:W-:-:S03]  /*2890*/  UISETP.GE.U32.AND UP0, UPT, UR4, 0x7, UPT ;  /* 0x000000070400788c */ /* 0x000fc6000bf06070 */
[----:B------:R-:W-:-:S06]  /*28a0*/  UMOV UR4, 0x1 ;  /* 0x0000000100047882 */ /* 0x000fcc0000000000 */
[----:B------:R-:W-:Y:S05]  /*28b0*/  BRA.U !UP0, `(.L_x_42) ;  /* 0x0000000108907547 */ /* 0x000fea000b800000 */
[----:B------:R-:W-:Y:S02]  /*28c0*/  ULEA UR9, UR17, 0x4, 0x2 ;  /* 0x0000000411097891 */ /* 0x000fe4000f8e10ff */
[----:B------:R-:W-:Y:S02]  /*28d0*/  ULOP3.LUT UR4, UR11, 0xfffffff8, URZ, 0xc0, !UPT ;  /* 0xfffffff80b047892 */ /* 0x000fe4000f8ec0ff */
[----:B------:R-:W-:Y:S02]  /*28e0*/  UIADD3 UR10, UPT, UPT, UR6, UR9, URZ ;  /* 0x00000009060a7290 */ /* 0x000fe4000fffe0ff */
[----:B------:R-:W-:Y:S02]  /*28f0*/  UIADD3 UR5, UPT, UPT, -UR4, URZ, URZ ;  /* 0x000000ff04057290 */ /* 0x000fe4000fffe1ff */
[----:B------:R-:W-:Y:S02]  /*2900*/  ULEA UR14, UR17, 0x20, 0x5 ;  /* 0x00000020110e7891 */ /* 0x000fe4000f8e28ff */
[----:B------:R-:W-:Y:S01]  /*2910*/  MOV R0, UR10 ;  /* 0x0000000a00007c02 */ /* 0x000fe20008000f00 */
[----:B------:R-:W-:-:S09]  /*2920*/  UMOV UR4, URZ ;  /* 0x000000ff00047c82 */ /* 0x000fd20008000000 */
.L_x_43:
[----:B------:R-:W0:Y:S01]  /*2930*/  LDS R2, [R0] ;  /* 0x0000000000027984 */ /* 0x000e220000000800 */
[----:B------:R-:W-:Y:S01]  /*2940*/  VIADD R3, R0, UR9 ;  /* 0x0000000900037c36 */ /* 0x000fe20008000000 */
[----:B------:R-:W-:Y:S02]  /*2950*/  UIADD3 UR5, UPT, UPT, UR5, 0x8, URZ ;  /* 0x0000000805057890 */ /* 0x000fe4000fffe0ff */
[----:B----4-:R1:W2:Y:S01]  /*2960*/  LDS R5, [R0+UR9] ;  /* 0x0000000900057984 */ /* 0x0102a20008000800 */
[----:B------:R-:W-:Y:S01]  /*2970*/  UIADD3 UR4, UPT, UPT, UR4, 0x8, URZ ;  /* 0x0000000804047890 */ /* 0x000fe2000fffe0ff */
[----:B------:R-:W-:Y:S01]  /*2980*/  IADD3 R4, PT, PT, R3, UR9, RZ ;  /* 0x0000000903047c10 */ /* 0x000fe2000fffe0ff */
[----:B------:R-:W-:Y:S01]  /*2990*/  UISETP.NE.AND UP0, UPT, UR5, URZ, UPT ;  /* 0x000000ff0500728c */ /* 0x000fe2000bf05270 */
[----:B------:R-:W3:Y:S02]  /*29a0*/  LDS R3, [R3+UR9] ;  /* 0x0000000903037984 */ /* 0x000ee40008000800 */
[----:B------:R-:W-:-:S02]  /*29b0*/  IADD3 R6, PT, PT, R4, UR9, RZ ;  /* 0x0000000904067c10 */ /* 0x000fc4000fffe0ff */
[----:B------:R-:W4:Y:S01]  /*29c0*/  LDS R7, [R4+UR9] ;  /* 0x0000000904077984 */ /* 0x000f220008000800 */
[----:B-1----:R-:W-:Y:S02]  /*29d0*/  VIADD R0, R0, UR14 ;  /* 0x0000000e00007c36 */ /* 0x002fe40008000000 */
[----:B------:R-:W-:Y:S01]  /*29e0*/  VIADD R8, R6, UR9 ;  /* 0x0000000906087c36 */ /* 0x000fe20008000000 */
[----:B------:R-:W1:Y:S04]  /*29f0*/  LDS R9, [R6+UR9] ;  /* 0x0000000906097984 */ /* 0x000e680008000800 */
[----:B------:R-:W-:Y:S01]  /*2a00*/  IADD3 R10, PT, PT, R8, UR9, RZ ;  /* 0x00000009080a7c10 */ /* 0x000fe2000fffe0ff */
[----:B------:R-:W5:Y:S03]  /*2a10*/  LDS R11, [R8+UR9] ;  /* 0x00000009080b7984 */ /* 0x000f660008000800 */
[----:B------:R-:W-:Y:S01]  /*2a20*/  IADD3 R12, PT, PT, R10, UR9, RZ ;  /* 0x000000090a0c7c10 */ /* 0x000fe2000fffe0ff */
[----:B------:R-:W5:Y:S04]  /*2a30*/  LDS R13, [R10+UR9] ;  /* 0x000000090a0d7984 */ /* 0x000f680008000800 */
[----:B------:R-:W5:Y:S01]  /*2a40*/  LDS R15, [R12+UR9] ;  /* 0x000000090c0f7984 */ /* 0x000f620008000800 */
[----:B0-----:R-:W-:-:S04]  /*2a50*/  FMUL R2, R2, UR7 ;  /* 0x0000000702027c20 */ /* 0x001fc80008400000 */
[----:B--2---:R-:W-:-:S04]  /*2a60*/  FMUL R2, R2, R5 ;  /* 0x0000000502027220 */ /* 0x004fc80000400000 */
[----:B---3--:R-:W-:-:S04]  /*2a70*/  FMUL R2, R2, R3 ;  /* 0x0000000302027220 */ /* 0x008fc80000400000 */
[----:B----4-:R-:W-:-:S04]  /*2a80*/  FMUL R2, R2, R7 ;  /* 0x0000000702027220 */ /* 0x010fc80000400000 */
[----:B-1----:R-:W-:-:S04]  /*2a90*/  FMUL R2, R2, R9 ;  /* 0x0000000902027220 */ /* 0x002fc80000400000 */
[----:B-----5:R-:W-:-:S04]  /*2aa0*/  FMUL R2, R2, R11 ;  /* 0x0000000b02027220 */ /* 0x020fc80000400000 */
[----:B------:R-:W-:-:S04]  /*2ab0*/  FMUL R2, R2, R13 ;  /* 0x0000000d02027220 */ /* 0x000fc80000400000 */
[----:B------:R-:W-:-:S05]  /*2ac0*/  FMUL R2, R2, R15 ;  /* 0x0000000f02027220 */ /* 0x000fca0000400000 */
[----:B------:R-:W-:Y:S01]  /*2ad0*/  R2UR UR7, R2 ;  /* 0x00000000020772ca */ /* 0x000fe200000e0000 */
[----:B------:R-:W-:-:S14]  /*2ae0*/  BRA.U UP0, `(.L_x_43) ;  /* 0xfffffffd00907547 */ /* 0x000fdc000b83ffff */
[----:B------:R-:W-:-:S12]  /*2af0*/  UIADD3 UR4, UPT, UPT, UR4, 0x1, URZ ;  /* 0x0000000104047890 */ /* 0x000fd8000fffe0ff */
.L_x_42:
[----:B------:R-:W-:-:S09]  /*2b00*/  UISETP.NE.AND UP0, UPT, UR8, URZ, UPT ;  /* 0x000000ff0800728c */ /* 0x000fd2000bf05270 */
[----:B------:R-:W-:Y:S05]  /*2b10*/  BRA.U !UP0, `(.L_x_41) ;  /* 0x0000000108a07547 */ /* 0x000fea000b800000 */
[----:B------:R-:W-:Y:S02]  /*2b20*/  UISETP.GE.U32.AND UP0, UPT, UR8, 0x4, UPT ;  /* 0x000000040800788c */ /* 0x000fe4000bf06070 */
[----:B------:R-:W-:-:S04]  /*2b30*/  ULOP3.LUT UR9, UR11, 0x3, URZ, 0xc0, !UPT ;  /* 0x000000030b097892 */ /* 0x000fc8000f8ec0ff */
[----:B------:R-:W-:-:S03]  /*2b40*/  UISETP.NE.AND UP1, UPT, UR9, URZ, UPT ;  /* 0x000000ff0900728c */ /* 0x000fc6000bf25270 */
[----:B------:R-:W-:Y:S08]  /*2b50*/  BRA.U !UP0, `(.L_x_44) ;  /* 0x00000001083c7547 */ /* 0x000ff0000b800000 */
[----:B------:R-:W-:Y:S02]  /*2b60*/  UIMAD UR5, UR4, UR17, UR4 ;  /* 0x00000011040572a4 */ /* 0x000fe4000f8e0204 */
[----:B------:R-:W-:Y:S02]  /*2b70*/  UIADD3 UR4, UPT, UPT, UR4, 0x4, URZ ;  /* 0x0000000404047890 */ /* 0x000fe4000fffe0ff */
[----:B------:R-:W-:-:S04]  /*2b80*/  ULEA UR5, UR5, UR6, 0x2 ;  /* 0x0000000605057291 */ /* 0x000fc8000f8e10ff */
[----:B------:R-:W-:-:S04]  /*2b90*/  ULEA UR8, UR17, UR5, 0x2 ;  /* 0x0000000511087291 */ /* 0x000fc8000f8e10ff */
[----:B------:R-:W-:Y:S01]  /*2ba0*/  ULEA UR10, UR17, UR8, 0x2 ;  /* 0x00000008110a7291 */ /* 0x000fe2000f8e10ff */
[----:B------:R-:W0:Y:S03]  /*2bb0*/  LDS R0, [UR5] ;  /* 0x00000005ff007984 */ /* 0x000e260008000800 */
[----:B------:R-:W-:Y:S01]  /*2bc0*/  ULEA UR5, UR17, UR10, 0x2 ;  /* 0x0000000a11057291 */ /* 0x000fe2000f8e10ff */
[----:B------:R-:W1:Y:S04]  /*2bd0*/  LDS R3, [UR8+0x4] ;  /* 0x00000408ff037984 */ /* 0x000e680008000800 */
[----:B----4-:R-:W2:Y:S04]  /*2be0*/  LDS R5, [UR10+0x8] ;  /* 0x0000080aff057984 */ /* 0x010ea80008000800 */
[----:B------:R-:W3:Y:S01]  /*2bf0*/  LDS R7, [UR5+0xc] ;  /* 0x00000c05ff077984 */ /* 0x000ee20008000800 */
[----:B0-----:R-:W-:-:S04]  /*2c00*/  FMUL R0, R0, UR7 ;  /* 0x0000000700007c20 */ /* 0x001fc80008400000 */
[----:B-1----:R-:W-:-:S04]  /*2c10*/  FMUL R0, R0, R3 ;  /* 0x0000000300007220 */ /* 0x002fc80000400000 */
[----:B--2---:R-:W-:-:S04]  /*2c20*/  FMUL R0, R0, R5 ;  /* 0x0000000500007220 */ /* 0x004fc80000400000 */
[----:B---3--:R-:W-:-:S05]  /*2c30*/  FMUL R0, R0, R7 ;  /* 0x0000000700007220 */ /* 0x008fca0000400000 */
[----:B------:R-:W-:-:S15]  /*2c40*/  R2UR UR7, R0 ;  /* 0x00000000000772ca */ /* 0x000fde00000e0000 */
.L_x_44:
[----:B------:R-:W-:Y:S05]  /*2c50*/  BRA.U !UP1, `(.L_x_41) ;  /* 0x0000000109507547 */ /* 0x000fea000b800000 */
[----:B------:R-:W-:Y:S02]  /*2c60*/  UISETP.NE.AND UP0, UPT, UR9, 0x1, UPT ;  /* 0x000000010900788c */ /* 0x000fe4000bf05270 */
[----:B------:R-:W-:-:S04]  /*2c70*/  ULOP3.LUT UR5, UR11, 0x1, URZ, 0xc0, !UPT ;  /* 0x000000010b057892 */ /* 0x000fc8000f8ec0ff */
[----:B------:R-:W-:-:S06]  /*2c80*/  UISETP.NE.U32.AND UP1, UPT, UR5, 0x1, UPT ;  /* 0x000000010500788c */ /* 0x000fcc000bf25070 */
[----:B------:R-:W-:Y:S01]  /*2c90*/  PLOP3.LUT P0, PT, PT, PT, UP1, 0x80, 0x8 ;  /* 0x000000000008781c */ /* 0x000fe20003f0f018 */
[----:B------:R-:W-:-:S12]  /*2ca0*/  BRA.U !UP0, `(.L_x_45) ;  /* 0x0000000108247547 */ /* 0x000fd8000b800000 */
[----:B------:R-:W-:Y:S02]  /*2cb0*/  UIMAD UR5, UR4, UR17, UR4 ;  /* 0x00000011040572a4 */ /* 0x000fe4000f8e0204 */
[----:B------:R-:W-:Y:S02]  /*2cc0*/  UIADD3 UR4, UPT, UPT, UR4, 0x2, URZ ;  /* 0x0000000204047890 */ /* 0x000fe4000fffe0ff */
[----:B------:R-:W-:-:S04]  /*2cd0*/  ULEA UR5, UR5, UR6, 0x2 ;  /* 0x0000000605057291 */ /* 0x000fc8000f8e10ff */
[----:B------:R-:W-:-:S05]  /*2ce0*/  ULEA UR8, UR17, UR5, 0x2 ;  /* 0x0000000511087291 */ /* 0x000fca000f8e10ff */
[----:B------:R-:W0:Y:S04]  /*2cf0*/  LDS R0, [UR5] ;  /* 0x00000005ff007984 */ /* 0x000e280008000800 */
[----:B------:R-:W1:Y:S01]  /*2d00*/  LDS R3, [UR8+0x4] ;  /* 0x00000408ff037984 */ /* 0x000e620008000800 */
[----:B0-----:R-:W-:-:S04]  /*2d10*/  FMUL R0, R0, UR7 ;  /* 0x0000000700007c20 */ /* 0x001fc80008400000 */
[----:B-1----:R-:W-:-:S05]  /*2d20*/  FMUL R0, R0, R3 ;  /* 0x0000000300007220 */ /* 0x002fca0000400000 */
[----:B------:R-:W-:-:S15]  /*2d30*/  R2UR UR7, R0 ;  /* 0x00000000000772ca */ /* 0x000fde00000e0000 */
.L_x_45:
[----:B------:R-:W-:-:S04]  /*2d40*/  @!UP1 UIMAD UR4, UR17, UR4, UR4 ;  /* 0x00000004110492a4 */ /* 0x000fc8000f8e0204 */
[----:B------:R-:W-:-:S09]  /*2d50*/  @!UP1 ULEA UR4, UR4, UR6, 0x2 ;  /* 0x0000000604049291 */ /* 0x000fd2000f8e10ff */
[----:B------:R-:W0:Y:S02]  /*2d60*/  @!P0 LDS R0, [UR4] ;  /* 0x00000004ff008984 */ /* 0x000e240008000800 */
[----:B0-----:R-:W-:-:S05]  /*2d70*/  @!P0 FMUL R0, R0, UR7 ;  /* 0x0000000700008c20 */ /* 0x001fca0008400000 */
[----:B------:R-:W-:-:S13]  /*2d80*/  @!P0 R2UR UR4, R0 ;  /* 0x00000000000482ca */ /* 0x000fda00000e0000 */
[----:B------:R-:W-:-:S05]  /*2d90*/  @!UP1 UMOV UR7, UR4 ;  /* 0x0000000400079c82 */ /* 0x000fca0008000000 */
.L_x_41:
[----:B------:R-:W0:Y:S01]  /*2da0*/  LDC.64 R2, c[0x0][0x390] ;  /* 0x0000e400ff027b82 */ /* 0x000e220000000a00 */
[----:B----4-:R-:W-:-:S05]  /*2db0*/  MOV R5, UR7 ;  /* 0x0000000700057c02 */ /* 0x010fca0008000f00 */
[----:B0-----:R-:W-:Y:S01]  /*2dc0*/  STG.E desc[UR12][R2.64], R5 ;  /* 0x0000000502007986 */ /* 0x001fe2000c10190c */
[----:B------:R-:W-:Y:S05]  /*2dd0*/  EXIT ;  /* 0x000000000000794d */ /* 0x000fea0003800000 */
        .weak           $__internal_0_$__cuda_sm3x_div_rn_noftz_f32_slowpath
        .type           $__internal_0_$__cuda_sm3x_div_rn_noftz_f32_slowpath,@function
        .size           $__internal_0_$__cuda_sm3x_div_rn_noftz_f32_slowpath,(.L_x_58 - $__internal_0_$__cuda_sm3x_div_rn_noftz_f32_slowpath)
$__internal_0_$__cuda_sm3x_div_rn_noftz_f32_slowpath:
[----:B------:R-:W-:Y:S01]  /*2de0*/  SHF.R.U32.HI R2, RZ, 0x17, R22 ;  /* 0x00000017ff027819 */ /* 0x000fe20000011616 */
[----:B------:R-:W-:Y:S01]  /*2df0*/  BSSY.RECONVERGENT B1, `(.L_x_46) ;  /* 0x0000062000017945 */ /* 0x000fe20003800200 */
[----:B------:R-:W-:Y:S02]  /*2e00*/  SHF.R.U32.HI R21, RZ, 0x17, R0 ;  /* 0x00000017ff157819 */ /* 0x000fe40000011600 */
[----:B------:R-:W-:Y:S02]  /*2e10*/  LOP3.LUT R2, R2, 0xff, RZ, 0xc0, !PT ;  /* 0x000000ff02027812 */ /* 0x000fe400078ec0ff */
[----:B------:R-:W-:Y:S02]  /*2e20*/  LOP3.LUT R21, R21, 0xff, RZ, 0xc0, !PT ;  /* 0x000000ff15157812 */ /* 0x000fe400078ec0ff */
[----:B------:R-:W-:-:S03]  /*2e30*/  IADD3 R19, PT, PT, R2, -0x1, RZ ;  /* 0xffffffff02137810 */ /* 0x000fc60007ffe0ff */
[----:B------:R-:W-:Y:S01]  /*2e40*/  VIADD R20, R21, 0xffffffff ;  /* 0xffffffff15147836 */ /* 0x000fe20000000000 */
[----:B------:R-:W-:-:S04]  /*2e50*/  ISETP.GT.U32.AND P0, PT, R19, 0xfd, PT ;  /* 0x000000fd1300780c */ /* 0x000fc80003f04070 */
[----:B------:R-:W-:-:S13]  /*2e60*/  ISETP.GT.U32.OR P0, PT, R20, 0xfd, P0 ;  /* 0x000000fd1400780c */ /* 0x000fda0000704470 */
[----:B------:R-:W-:Y:S01]  /*2e70*/  @!P0 MOV R17, RZ ;  /* 0x000000ff00118202 */ /* 0x000fe20000000f00 */
[----:B------:R-:W-:Y:S06]  /*2e80*/  @!P0 BRA `(.L_x_47) ;  /* 0x00000000005c8947 */ /* 0x000fec0003800000 */
[----:B------:R-:W-:Y:S02]  /*2e90*/  FSETP.GTU.FTZ.AND P0, PT, |R0|, +INF , PT ;  /* 0x7f8000000000780b */ /* 0x000fe40003f1c200 */
[----:B------:R-:W-:-:S04]  /*2ea0*/  FSETP.GTU.FTZ.AND P1, PT, |R22|, +INF , PT ;  /* 0x7f8000001600780b */ /* 0x000fc80003f3c200 */
[----:B------:R-:W-:-:S13]  /*2eb0*/  PLOP3.LUT P0, PT, P0, P1, PT, 0xf8, 0x8f ;  /* 0x00000000008f781c */ /* 0x000fda0000703f70 */
[----:B------:R-:W-:Y:S05]  /*2ec0*/  @P0 BRA `(.L_x_48) ;  /* 0x00000004004c0947 */ /* 0x000fea0003800000 */
[----:B------:R-:W-:-:S13]  /*2ed0*/  LOP3.LUT P0, RZ, R22, 0x7fffffff, R0, 0xc8, !PT ;  /* 0x7fffffff16ff7812 */ /* 0x000fda000780c800 */
[----:B------:R-:W-:Y:S05]  /*2ee0*/  @!P0 BRA `(.L_x_49) ;  /* 0x00000004003c8947 */ /* 0x000fea0003800000 */
[----:B------:R-:W-:Y:S02]  /*2ef0*/  FSETP.NEU.FTZ.AND P2, PT, |R0|, +INF , PT ;  /* 0x7f8000000000780b */ /* 0x000fe40003f5d200 */
[----:B------:R-:W-:Y:S02]  /*2f00*/  FSETP.NEU.FTZ.AND P1, PT, |R22|, +INF , PT ;  /* 0x7f8000001600780b */ /* 0x000fe40003f3d200 */
[----:B------:R-:W-:-:S11]  /*2f10*/  FSETP.NEU.FTZ.AND P0, PT, |R0|, +INF , PT ;  /* 0x7f8000000000780b */ /* 0x000fd60003f1d200 */
[----:B------:R-:W-:Y:S05]  /*2f20*/  @!P1 BRA !P2, `(.L_x_49) ;  /* 0x00000004002c9947 */ /* 0x000fea0005000000 */
[----:B------:R-:W-:-:S04]  /*2f30*/  LOP3.LUT P2, RZ, R0, 0x7fffffff, RZ, 0xc0, !PT ;  /* 0x7fffffff00ff7812 */ /* 0x000fc8000784c0ff */
[----:B------:R-:W-:-:S13]  /*2f40*/  PLOP3.LUT P1, PT, P1, P2, PT, 0x2f, 0xf2 ;  /* 0x0000000000f2781c */ /* 0x000fda0000f24577 */
[----:B------:R-:W-:Y:S05]  /*2f50*/  @P1 BRA `(.L_x_50) ;  /* 0x0000000400181947 */ /* 0x000fea0003800000 */
[----:B------:R-:W-:-:S04]  /*2f60*/  LOP3.LUT P1, RZ, R22, 0x7fffffff, RZ, 0xc0, !PT ;  /* 0x7fffffff16ff7812 */ /* 0x000fc8000782c0ff */
[----:B------:R-:W-:-:S13]  /*2f70*/  PLOP3.LUT P0, PT, P0, P1, PT, 0x2f, 0xf2 ;  /* 0x0000000000f2781c */ /* 0x000fda0000702577 */
[----:B------:R-:W-:Y:S05]  /*2f80*/  @P0 BRA `(.L_x_51) ;  /* 0x0000000400000947 */ /* 0x000fea0003800000 */
[----:B------:R-:W-:Y:S02]  /*2f90*/  ISETP.GE.AND P0, PT, R20, RZ, PT ;  /* 0x000000ff1400720c */ /* 0x000fe40003f06270 */
[----:B------:R-:W-:-:S11]  /*2fa0*/  ISETP.GE.AND P1, PT, R19, RZ, PT ;  /* 0x000000ff1300720c */ /* 0x000fd60003f26270 */
[----:B------:R-:W-:Y:S01]  /*2fb0*/  @P0 MOV R17, RZ ;  /* 0x000000ff00110202 */ /* 0x000fe20000000f00 */
[----:B------:R-:W-:Y:S02]  /*2fc0*/  @!P0 IMAD.MOV.U32 R17, RZ, RZ, -0x40 ;  /* 0xffffffc0ff118424 */ /* 0x000fe400078e00ff */
[----:B------:R-:W-:Y:S01]  /*2fd0*/  @!P0 FFMA R0, R0, 1.84467440737095516160e+19, RZ ;  /* 0x5f80000000008823 */ /* 0x000fe200000000ff */
[----:B------:R-:W-:Y:S02]  /*2fe0*/  @!P1 FFMA R22, R22, 1.84467440737095516160e+19, RZ ;  /* 0x5f80000016169823 */ /* 0x000fe400000000ff */
[----:B------:R-:W-:-:S07]  /*2ff0*/  @!P1 IADD3 R17, PT, PT, R17, 0x40, RZ ;  /* 0x0000004011119810 */ /* 0x000fce0007ffe0ff */
.L_x_47:
[----:B------:R-:W-:Y:S01]  /*3000*/  LEA R19, R2, 0xc0800000, 0x17 ;  /* 0xc080000002137811 */ /* 0x000fe200078eb8ff */
[----:B------:R-:W-:Y:S01]  /*3010*/  VIADD R21, R21, 0xffffff81 ;  /* 0xffffff8115157836 */ /* 0x000fe20000000000 */
[----:B------:R-:W-:Y:S02]  /*3020*/  BSSY.RECONVERGENT B2, `(.L_x_52) ;  /* 0x0000035000027945 */ /* 0x000fe40003800200 */
[----:B------:R-:W-:Y:S01]  /*3030*/  IADD3 R24, PT, PT, -R19, R22, RZ ;  /* 0x0000001613187210 */ /* 0x000fe20007ffe1ff */
[----:B------:R-:W-:-:S03]  /*3040*/  IMAD R0, R21, -0x800000, R0 ;  /* 0xff80000015007824 */ /* 0x000fc600078e0200 */
[----:B------:R-:W0:Y:S01]  /*3050*/  MUFU.RCP R20, R24 ;  /* 0x0000001800147308 */ /* 0x000e220000001000 */
[----:B------:R-:W-:-:S04]  /*3060*/  FADD.FTZ R19, -R24, -RZ ;  /* 0x800000ff18137221 */ /* 0x000fc80000010100 */
[----:B0-----:R-:W-:-:S04]  /*3070*/  FFMA R23, R20, R19, 1 ;  /* 0x3f80000014177423 */ /* 0x001fc80000000013 */
[----:B------:R-:W-:-:S04]  /*3080*/  FFMA R23, R20, R23, R20 ;  /* 0x0000001714177223 */ /* 0x000fc80000000014 */
[----:B------:R-:W-:-:S04]  /*3090*/  FFMA R20, R0, R23, RZ ;  /* 0x0000001700147223 */ /* 0x000fc800000000ff */
[----:B------:R-:W-:-:S04]  /*30a0*/  FFMA R22, R19, R20, R0 ;  /* 0x0000001413167223 */ /* 0x000fc80000000000 */
[----:B------:R-:W-:Y:S01]  /*30b0*/  FFMA R22, R23, R22, R20 ;  /* 0x0000001617167223 */ /* 0x000fe20000000014 */
[----:B------:R-:W-:-:S03]  /*30c0*/  IADD3 R20, PT, PT, R21, 0x7f, -R2 ;  /* 0x0000007f15147810 */ /* 0x000fc60007ffe802 */
[----:B------:R-:W-:Y:S01]  /*30d0*/  FFMA R19, R19, R22, R0 ;  /* 0x0000001613137223 */ /* 0x000fe20000000000 */
[----:B------:R-:W-:-:S03]  /*30e0*/  IADD3 R17, PT, PT, R20, R17, RZ ;  /* 0x0000001114117210 */ /* 0x000fc60007ffe0ff */
[----:B------:R-:W-:-:S05]  /*30f0*/  FFMA R0, R23, R19, R22 ;  /* 0x0000001317007223 */ /* 0x000fca0000000016 */
[----:B------:R-:W-:-:S04]  /*3100*/  SHF.R.U32.HI R2, RZ, 0x17, R0 ;  /* 0x00000017ff027819 */ /* 0x000fc80000011600 */
[----:B------:R-:W-:-:S04]  /*3110*/  LOP3.LUT R2, R2, 0xff, RZ, 0xc0, !PT ;  /* 0x000000ff02027812 */ /* 0x000fc800078ec0ff */
[----:B------:R-:W-:-:S05]  /*3120*/  IADD3 R2, PT, PT, R2, R17, RZ ;  /* 0x0000001102027210 */ /* 0x000fca0007ffe0ff */
[----:B------:R-:W-:-:S05]  /*3130*/  VIADD R20, R2, 0xffffffff ;  /* 0xffffffff02147836 */ /* 0x000fca0000000000 */
[----:B------:R-:W-:-:S13]  /*3140*/  ISETP.GE.U32.AND P0, PT, R20, 0xfe, PT ;  /* 0x000000fe1400780c */ /* 0x000fda0003f06070 */
[----:B------:R-:W-:Y:S05]  /*3150*/  @!P0 BRA `(.L_x_53) ;  /* 0x0000000000808947 */ /* 0x000fea0003800000 */
[----:B------:R-:W-:-:S13]  /*3160*/  ISETP.GT.AND P0, PT, R2, 0xfe, PT ;  /* 0x000000fe0200780c */ /* 0x000fda0003f04270 */
[----:B------:R-:W-:Y:S05]  /*3170*/  @P0 BRA `(.L_x_54) ;  /* 0x00000000006c0947 */ /* 0x000fea0003800000 */
[----:B------:R-:W-:-:S13]  /*3180*/  ISETP.GE.AND P0, PT, R2, 0x1, PT ;  /* 0x000000010200780c */ /* 0x000fda0003f06270 */
[----:B------:R-:W-:Y:S05]  /*3190*/  @P0 BRA `(.L_x_55) ;  /* 0x0000000000740947 */ /* 0x000fea0003800000 */
[----:B------:R-:W-:Y:S02]  /*31a0*/  ISETP.GE.AND P0, PT, R2, -0x18, PT ;  /* 0xffffffe80200780c */ /* 0x000fe40003f06270 */
[----:B------:R-:W-:-:S11]  /*31b0*/  LOP3.LUT R0, R0, 0x80000000, RZ, 0xc0, !PT ;  /* 0x8000000000007812 */ /* 0x000fd600078ec0ff */
[----:B------:R-:W-:Y:S05]  /*31c0*/  @!P0 BRA `(.L_x_55) ;  /* 0x0000000000688947 */ /* 0x000fea0003800000 */
[CCC-:B------:R-:W-:Y:S01]  /*31d0*/  FFMA.RZ R17, R23.reuse, R19.reuse, R22.reuse ;  /* 0x0000001317117223 */ /* 0x1c0fe2000000c016 */
[CCC-:B------:R-:W-:Y:S01]  /*31e0*/  FFMA.RP R20, R23.reuse, R19.reuse, R22.reuse ;  /* 0x0000001317147223 */ /* 0x1c0fe20000008016 */
[----:B------:R-:W-:Y:S01]  /*31f0*/  FFMA.RM R23, R23, R19, R22 ;  /* 0x0000001317177223 */ /* 0x000fe20000004016 */
[C---:B------:R-:W-:Y:S02]  /*3200*/  IADD3 R19, PT, PT, R2.reuse, 0x20, RZ ;  /* 0x0000002002137810 */ /* 0x040fe40007ffe0ff */
[----:B------:R-:W-:Y:S02]  /*3210*/  LOP3.LUT R17, R17, 0x7fffff, RZ, 0xc0, !PT ;  /* 0x007fffff11117812 */ /* 0x000fe400078ec0ff */
[C---:B------:R-:W-:Y:S02]  /*3220*/  ISETP.NE.AND P2, PT, R2.reuse, RZ, PT ;  /* 0x000000ff0200720c */ /* 0x040fe40003f45270 */
[----:B------:R-:W-:Y:S02]  /*3230*/  LOP3.LUT R22, R17, 0x800000, RZ, 0xfc, !PT ;  /* 0x0080000011167812 */ /* 0x000fe400078efcff */
[----:B------:R-:W-:-:S02]  /*3240*/  ISETP.NE.AND P1, PT, R2, RZ, PT ;  /* 0x000000ff0200720c */ /* 0x000fc40003f25270 */
[----:B------:R-:W-:Y:S02]  /*3250*/  IADD3 R2, PT, PT, -R2, RZ, RZ ;  /* 0x000000ff02027210 */ /* 0x000fe40007ffe1ff */
[----:B------:R-:W-:Y:S02]  /*3260*/  SHF.L.U32 R19, R22, R19, RZ ;  /* 0x0000001316137219 */ /* 0x000fe400000006ff */
[----:B------:R-:W-:Y:S02]  /*3270*/  FSETP.NEU.FTZ.AND P0, PT, R20, R23, PT ;  /* 0x000000171400720b */ /* 0x000fe40003f1d000 */
[----:B------:R-:W-:Y:S02]  /*3280*/  SEL R17, R2, RZ, P2 ;  /* 0x000000ff02117207 */ /* 0x000fe40001000000 */
[----:B------:R-:W-:Y:S02]  /*3290*/  ISETP.NE.AND P1, PT, R19, RZ, P1 ;  /* 0x000000ff1300720c */ /* 0x000fe40000f25270 */
[----:B------:R-:W-:-:S02]  /*32a0*/  SHF.R.U32.HI R19, RZ, R17, R22 ;  /* 0x00000011ff137219 */ /* 0x000fc40000011616 */
[----:B------:R-:W-:Y:S02]  /*32b0*/  PLOP3.LUT P0, PT, P0, P1, PT, 0xf8, 0x8f ;  /* 0x00000000008f781c */ /* 0x000fe40000703f70 */
[----:B------:R-:W-:Y:S02]  /*32c0*/  SHF.R.U32.HI R17, RZ, 0x1, R19 ;  /* 0x00000001ff117819 */ /* 0x000fe40000011613 */
[----:B------:R-:W-:-:S04]  /*32d0*/  SEL R2, RZ, 0x1, !P0 ;  /* 0x00000001ff027807 */ /* 0x000fc80004000000 */
[----:B------:R-:W-:-:S04]  /*32e0*/  LOP3.LUT R2, R2, 0x1, R17, 0xf8, !PT ;  /* 0x0000000102027812 */ /* 0x000fc800078ef811 */
[----:B------:R-:W-:-:S05]  /*32f0*/  LOP3.LUT R2, R2, R19, RZ, 0xc0, !PT ;  /* 0x0000001302027212 */ /* 0x000fca00078ec0ff */
[----:B------:R-:W-:-:S05]  /*3300*/  IMAD.IADD R17, R17, 0x1, R2 ;  /* 0x0000000111117824 */ /* 0x000fca00078e0202 */
[----:B------:R-:W-:Y:S01]  /*3310*/  LOP3.LUT R0, R17, R0, RZ, 0xfc, !PT ;  /* 0x0000000011007212 */ /* 0x000fe200078efcff */
[----:B------:R-:W-:Y:S06]  /*3320*/  BRA `(.L_x_55) ;  /* 0x0000000000107947 */ /* 0x000fec0003800000 */
.L_x_54:
[----:B------:R-:W-:-:S04]  /*3330*/  LOP3.LUT R0, R0, 0x80000000, RZ, 0xc0, !PT ;  /* 0x8000000000007812 */ /* 0x000fc800078ec0ff */
[----:B------:R-:W-:Y:S01]  /*3340*/  LOP3.LUT R0, R0, 0x7f800000, RZ, 0xfc, !PT ;  /* 0x7f80000000007812 */ /* 0x000fe200078efcff */
[----:B------:R-:W-:Y:S06]  /*3350*/  BRA `(.L_x_55) ;  /* 0x0000000000047947 */ /* 0x000fec0003800000 */
.L_x_53:
[----:B------:R-:W-:-:S07]  /*3360*/  LEA R0, R17, R0, 0x17 ;  /* 0x0000000011007211 */ /* 0x000fce00078eb8ff */
.L_x_55:
[----:B------:R-:W-:Y:S05]  /*3370*/  BSYNC.RECONVERGENT B2 ;  /* 0x0000000000027941 */ /* 0x000fea0003800200 */
.L_x_52:
[----:B------:R-:W-:Y:S05]  /*3380*/  BRA `(.L_x_56) ;  /* 0x0000000000207947 */ /* 0x000fea0003800000 */
.L_x_51:
[----:B------:R-:W-:-:S04]  /*3390*/  LOP3.LUT R0, R22, 0x80000000, R0, 0x48, !PT ;  /* 0x8000000016007812 */ /* 0x000fc800078e4800 */
[----:B------:R-:W-:Y:S01]  /*33a0*/  LOP3.LUT R0, R0, 0x7f800000, RZ, 0xfc, !PT ;  /* 0x7f80000000007812 */ /* 0x000fe200078efcff */
[----:B------:R-:W-:Y:S06]  /*33b0*/  BRA `(.L_x_56) ;  /* 0x0000000000147947 */ /* 0x000fec0003800000 */
.L_x_50:
[----:B------:R-:W-:Y:S01]  /*33c0*/  LOP3.LUT R0, R22, 0x80000000, R0, 0x48, !PT ;  /* 0x8000000016007812 */ /* 0x000fe200078e4800 */
[----:B------:R-:W-:Y:S06]  /*33d0*/  BRA `(.L_x_56) ;  /* 0x00000000000c7947 */ /* 0x000fec0003800000 */
.L_x_49:
[----:B------:R-:W0:Y:S01]  /*33e0*/  MUFU.RSQ R0, -QNAN ;  /* 0xffc0000000007908 */ /* 0x000e220000001400 */
[----:B------:R-:W-:Y:S05]  /*33f0*/  BRA `(.L_x_56) ;  /* 0x0000000000047947 */ /* 0x000fea0003800000 */
.L_x_48:
[----:B------:R-:W-:-:S07]  /*3400*/  FADD.FTZ R0, R0, R22 ;  /* 0x0000001600007221 */ /* 0x000fce0000010000 */
.L_x_56:
[----:B------:R-:W-:Y:S05]  /*3410*/  BSYNC.RECONVERGENT B1 ;  /* 0x0000000000017941 */ /* 0x000fea0003800200 */
.L_x_46:
[----:B------:R-:W-:-:S04]  /*3420*/  HFMA2 R19, -RZ, RZ, 0, 0 ;  /* 0x00000000ff137431 */ /* 0x000fc800000001ff */
[----:B0-----:R-:W-:Y:S05]  /*3430*/  RET.REL.NODEC R18 `(_Z17determinantKernelPfiS_) ;  /* 0xffffffc812f07950 */ /* 0x001fea0003c3ffff */
.L_x_57:
[----:B------:R-:W-:-:S00]  /*3440*/  BRA `(.L_x_57) ;  /* 0xfffffffc00fc7947 */ /* 0x000fc0000383ffff */
[----:B------:R-:W-:-:S00]  /*3450*/  NOP ;  /* 0x0000000000007918 */ /* 0x000fc00000000000 */
        /* <DEDUP_REMOVED lines=10> */
.L_x_58:


//--------------------- .nv.shared._Z17determinantKernelPfiS_ --------------------------
	.section	.nv.shared._Z17determinantKernelPfiS_,"aw",@nobits
	.sectionflags	@""
	.align	16
	.zero		1024


//--------------------- .nv.shared.reserved.0     --------------------------
	.section	.nv.shared.reserved.0,"aw",@nobits
	.weak		__nv_reservedSMEM_offset_0_alias
	.size		__nv_reservedSMEM_offset_0_alias, 0, 64
	.other		__nv_reservedSMEM_offset_0_alias,@"STO_CUDA_RESERVED_SHARED STV_DEFAULT"
__nv_reservedSMEM_offset_0_alias:
	.zero		0
	.zero		64


//--------------------- .nv.constant0._Z17determinantKernelPfiS_ --------------------------
	.section	.nv.constant0._Z17determinantKernelPfiS_,"a",@progbits
	.sectionflags	@""
	.align	4
.nv.constant0._Z17determinantKernelPfiS_:
	.zero		920


//--------------------- SYMBOLS --------------------------

	.type		.nv.reservedSmem.offset0,@object
	.size		.nv.reservedSmem.offset0,0x4
	.type		.nv.reservedSmem.cap,@object
	.size		.nv.reservedSmem.cap,0x4
